//
// Generated by NVIDIA NVVM Compiler
//
// Compiler Build ID: CL-36424714
// Cuda compilation tools, release 13.0, V13.0.88
// Based on NVVM 20.0.0
//

.version 9.0
.target sm_100
.address_size 64

	// .globl	_Z8block_FWiPii

.visible .entry _Z8block_FWiPii(
	.param .u32 _Z8block_FWiPii_param_0,
	.param .u64 .ptr .align 1 _Z8block_FWiPii_param_1,
	.param .u32 _Z8block_FWiPii_param_2
)
{
	.reg .pred 	%p<140>;
	.reg .b32 	%r<546>;
	.reg .b64 	%rd<112>;

	ld.param.u32 	%r282, [_Z8block_FWiPii_param_0];
	ld.param.u64 	%rd44, [_Z8block_FWiPii_param_1];
	ld.param.u32 	%r283, [_Z8block_FWiPii_param_2];
	cvta.to.global.u64 	%rd1, %rd44;
	add.s32 	%r284, %r282, %r283;
	add.s32 	%r285, %r284, -1;
	div.s32 	%r1, %r285, %r282;
	setp.lt.s32 	%p4, %r1, 1;
	@%p4 bra 	$L__BB0_178;
	mov.b32 	%r468, 0;
$L__BB0_2:
	setp.lt.s32 	%p5, %r282, 1;
	mul.lo.s32 	%r3, %r282, %r468;
	add.s32 	%r4, %r282, %r3;
	min.s32 	%r5, %r283, %r4;
	sub.s32 	%r6, %r5, %r3;
	setp.ge.s32 	%p6, %r3, %r283;
	or.pred  	%p1, %p5, %p6;
	@%p1 bra 	$L__BB0_6;
	and.b32  	%r7, %r6, 3;
	add.s32 	%r8, %r3, 1;
	add.s32 	%r9, %r3, 2;
	add.s32 	%r10, %r3, 3;
	sub.s32 	%r11, %r3, %r5;
	mov.u32 	%r469, %r3;
$L__BB0_4:
	setp.gt.s32 	%p7, %r4, %r3;
	@%p7 bra 	$L__BB0_29;
$L__BB0_5:
	add.s32 	%r469, %r469, 1;
	setp.lt.s32 	%p21, %r469, %r5;
	@%p21 bra 	$L__BB0_4;
$L__BB0_6:
	setp.eq.s32 	%p22, %r468, 0;
	or.pred  	%p2, %p22, %p1;
	@%p2 bra 	$L__BB0_56;
	mov.b32 	%r479, 0;
	mov.u32 	%r478, %r282;
$L__BB0_8:
	min.s32 	%r43, %r283, %r478;
	mul.lo.s32 	%r44, %r282, %r479;
	sub.s32 	%r308, %r43, %r44;
	add.s32 	%r479, %r479, 1;
	add.s32 	%r309, %r44, %r282;
	min.s32 	%r46, %r309, %r283;
	and.b32  	%r47, %r308, 3;
	add.s32 	%r48, %r44, 3;
	mov.u32 	%r480, %r3;
	bra.uni 	$L__BB0_31;
$L__BB0_9:
	mul.wide.s32 	%rd52, %r472, 4;
	add.s64 	%rd53, %rd1, 8;
	add.s64 	%rd3, %rd53, %rd52;
	mul.wide.s32 	%rd54, %r471, 4;
	add.s64 	%rd4, %rd53, %rd54;
	ld.global.u32 	%r475, [%rd2];
	ld.global.u32 	%r299, [%rd3+-8];
	add.s32 	%r19, %r299, %r475;
	ld.global.u32 	%r300, [%rd4+-8];
	setp.ge.s32 	%p15, %r19, %r300;
	@%p15 bra 	$L__BB0_11;
	st.global.u32 	[%rd4+-8], %r19;
	ld.global.u32 	%r475, [%rd2];
$L__BB0_11:
	ld.global.u32 	%r301, [%rd3+-4];
	add.s32 	%r22, %r301, %r475;
	ld.global.u32 	%r302, [%rd4+-4];
	setp.ge.s32 	%p16, %r22, %r302;
	@%p16 bra 	$L__BB0_13;
	st.global.u32 	[%rd4+-4], %r22;
	ld.global.u32 	%r475, [%rd2];
$L__BB0_13:
	ld.global.u32 	%r303, [%rd3];
	add.s32 	%r25, %r303, %r475;
	ld.global.u32 	%r304, [%rd4];
	setp.ge.s32 	%p17, %r25, %r304;
	@%p17 bra 	$L__BB0_15;
	st.global.u32 	[%rd4], %r25;
	ld.global.u32 	%r475, [%rd2];
$L__BB0_15:
	ld.global.u32 	%r305, [%rd3+4];
	add.s32 	%r28, %r305, %r475;
	ld.global.u32 	%r306, [%rd4+4];
	setp.ge.s32 	%p18, %r28, %r306;
	@%p18 bra 	$L__BB0_17;
	st.global.u32 	[%rd4+4], %r28;
$L__BB0_17:
	add.s32 	%r477, %r477, 4;
	add.s32 	%r472, %r472, 4;
	add.s32 	%r471, %r471, 4;
	setp.lt.s32 	%p19, %r477, %r5;
	@%p19 bra 	$L__BB0_9;
$L__BB0_18:
	add.s32 	%r470, %r470, 1;
	setp.lt.s32 	%p20, %r470, %r5;
	@%p20 bra 	$L__BB0_30;
	bra.uni 	$L__BB0_5;
$L__BB0_19:
	ld.global.u32 	%r289, [%rd2];
	ld.global.u32 	%r290, [%rd6];
	add.s32 	%r33, %r290, %r289;
	add.s32 	%r291, %r3, %r14;
	mul.wide.s32 	%rd51, %r291, 4;
	add.s64 	%rd5, %rd1, %rd51;
	ld.global.u32 	%r292, [%rd5];
	setp.ge.s32 	%p9, %r33, %r292;
	@%p9 bra 	$L__BB0_21;
	st.global.u32 	[%rd5], %r33;
$L__BB0_21:
	setp.eq.s32 	%p10, %r7, 1;
	mov.u32 	%r477, %r8;
	@%p10 bra 	$L__BB0_27;
	ld.global.u32 	%r293, [%rd2];
	ld.global.u32 	%r294, [%rd7+4];
	add.s32 	%r34, %r294, %r293;
	ld.global.u32 	%r295, [%rd5+4];
	setp.ge.s32 	%p11, %r34, %r295;
	@%p11 bra 	$L__BB0_24;
	st.global.u32 	[%rd5+4], %r34;
$L__BB0_24:
	setp.eq.s32 	%p12, %r7, 2;
	mov.u32 	%r477, %r9;
	@%p12 bra 	$L__BB0_27;
	ld.global.u32 	%r296, [%rd2];
	ld.global.u32 	%r297, [%rd7+8];
	add.s32 	%r35, %r297, %r296;
	ld.global.u32 	%r298, [%rd5+8];
	setp.ge.s32 	%p13, %r35, %r298;
	mov.u32 	%r477, %r10;
	@%p13 bra 	$L__BB0_27;
	st.global.u32 	[%rd5+8], %r35;
	mov.u32 	%r477, %r10;
$L__BB0_27:
	setp.gt.u32 	%p14, %r11, -4;
	@%p14 bra 	$L__BB0_18;
	add.s32 	%r472, %r40, %r477;
	add.s32 	%r471, %r477, %r14;
	bra.uni 	$L__BB0_9;
$L__BB0_29:
	mul.lo.s32 	%r40, %r469, %r283;
	add.s32 	%r287, %r3, %r40;
	mul.wide.s32 	%rd45, %r287, 4;
	add.s64 	%rd6, %rd1, %rd45;
	cvt.s64.s32 	%rd46, %r40;
	cvt.s64.s32 	%rd47, %r3;
	add.s64 	%rd48, %rd47, %rd46;
	shl.b64 	%rd49, %rd48, 2;
	add.s64 	%rd7, %rd1, %rd49;
	mov.u32 	%r470, %r3;
$L__BB0_30:
	setp.eq.s32 	%p8, %r7, 0;
	mul.lo.s32 	%r14, %r470, %r283;
	add.s32 	%r288, %r14, %r469;
	mul.wide.s32 	%rd50, %r288, 4;
	add.s64 	%rd2, %rd1, %rd50;
	mov.u32 	%r477, %r3;
	@%p8 bra 	$L__BB0_27;
	bra.uni 	$L__BB0_19;
$L__BB0_31:
	setp.gt.s32 	%p23, %r4, %r3;
	@%p23 bra 	$L__BB0_32;
	bra.uni 	$L__BB0_54;
$L__BB0_32:
	mul.lo.s32 	%r73, %r480, %r283;
	add.s32 	%r310, %r44, %r73;
	mul.wide.s32 	%rd55, %r310, 4;
	add.s64 	%rd12, %rd1, %rd55;
	cvt.s64.s32 	%rd56, %r73;
	cvt.s64.s32 	%rd57, %r44;
	add.s64 	%rd58, %rd57, %rd56;
	shl.b64 	%rd59, %rd58, 2;
	add.s64 	%rd13, %rd1, %rd59;
	mov.u32 	%r481, %r3;
$L__BB0_33:
	setp.lt.s32 	%p24, %r44, %r46;
	@%p24 bra 	$L__BB0_34;
	bra.uni 	$L__BB0_53;
$L__BB0_34:
	setp.eq.s32 	%p25, %r47, 0;
	mul.lo.s32 	%r66, %r481, %r283;
	add.s32 	%r311, %r66, %r480;
	mul.wide.s32 	%rd60, %r311, 4;
	add.s64 	%rd10, %rd1, %rd60;
	mov.u32 	%r486, %r44;
	@%p25 bra 	$L__BB0_43;
	ld.global.u32 	%r312, [%rd10];
	ld.global.u32 	%r313, [%rd12];
	add.s32 	%r67, %r313, %r312;
	add.s32 	%r314, %r44, %r66;
	mul.wide.s32 	%rd61, %r314, 4;
	add.s64 	%rd11, %rd1, %rd61;
	ld.global.u32 	%r315, [%rd11];
	setp.ge.s32 	%p26, %r67, %r315;
	@%p26 bra 	$L__BB0_37;
	st.global.u32 	[%rd11], %r67;
$L__BB0_37:
	add.s32 	%r486, %r44, 1;
	setp.eq.s32 	%p27, %r47, 1;
	@%p27 bra 	$L__BB0_43;
	ld.global.u32 	%r316, [%rd10];
	ld.global.u32 	%r317, [%rd13+4];
	add.s32 	%r69, %r317, %r316;
	ld.global.u32 	%r318, [%rd11+4];
	setp.ge.s32 	%p28, %r69, %r318;
	@%p28 bra 	$L__BB0_40;
	st.global.u32 	[%rd11+4], %r69;
$L__BB0_40:
	add.s32 	%r486, %r44, 2;
	setp.eq.s32 	%p29, %r47, 2;
	@%p29 bra 	$L__BB0_43;
	ld.global.u32 	%r319, [%rd10];
	ld.global.u32 	%r320, [%rd13+8];
	add.s32 	%r71, %r320, %r319;
	ld.global.u32 	%r321, [%rd11+8];
	setp.ge.s32 	%p30, %r71, %r321;
	mov.u32 	%r486, %r48;
	@%p30 bra 	$L__BB0_43;
	st.global.u32 	[%rd11+8], %r71;
	mov.u32 	%r486, %r48;
$L__BB0_43:
	sub.s32 	%r322, %r44, %r43;
	setp.gt.u32 	%p31, %r322, -4;
	@%p31 bra 	$L__BB0_53;
$L__BB0_44:
	ld.global.u32 	%r484, [%rd10];
	add.s32 	%r323, %r486, %r73;
	mul.wide.s32 	%rd62, %r323, 4;
	add.s64 	%rd8, %rd1, %rd62;
	ld.global.u32 	%r324, [%rd8];
	add.s32 	%r53, %r324, %r484;
	add.s32 	%r325, %r486, %r66;
	mul.wide.s32 	%rd63, %r325, 4;
	add.s64 	%rd9, %rd1, %rd63;
	ld.global.u32 	%r326, [%rd9];
	setp.ge.s32 	%p32, %r53, %r326;
	@%p32 bra 	$L__BB0_46;
	st.global.u32 	[%rd9], %r53;
	ld.global.u32 	%r484, [%rd10];
$L__BB0_46:
	ld.global.u32 	%r327, [%rd8+4];
	add.s32 	%r56, %r327, %r484;
	ld.global.u32 	%r328, [%rd9+4];
	setp.ge.s32 	%p33, %r56, %r328;
	@%p33 bra 	$L__BB0_48;
	st.global.u32 	[%rd9+4], %r56;
	ld.global.u32 	%r484, [%rd10];
$L__BB0_48:
	ld.global.u32 	%r329, [%rd8+8];
	add.s32 	%r59, %r329, %r484;
	ld.global.u32 	%r330, [%rd9+8];
	setp.ge.s32 	%p34, %r59, %r330;
	@%p34 bra 	$L__BB0_50;
	st.global.u32 	[%rd9+8], %r59;
	ld.global.u32 	%r484, [%rd10];
$L__BB0_50:
	ld.global.u32 	%r331, [%rd8+12];
	add.s32 	%r62, %r331, %r484;
	ld.global.u32 	%r332, [%rd9+12];
	setp.ge.s32 	%p35, %r62, %r332;
	@%p35 bra 	$L__BB0_52;
	st.global.u32 	[%rd9+12], %r62;
$L__BB0_52:
	add.s32 	%r486, %r486, 4;
	setp.ne.s32 	%p36, %r486, %r43;
	@%p36 bra 	$L__BB0_44;
$L__BB0_53:
	add.s32 	%r481, %r481, 1;
	setp.lt.s32 	%p37, %r481, %r5;
	@%p37 bra 	$L__BB0_33;
$L__BB0_54:
	add.s32 	%r480, %r480, 1;
	setp.lt.s32 	%p38, %r480, %r5;
	@%p38 bra 	$L__BB0_31;
	add.s32 	%r478, %r478, %r282;
	setp.ne.s32 	%p39, %r479, %r468;
	@%p39 bra 	$L__BB0_8;
$L__BB0_56:
	add.s32 	%r487, %r468, 1;
	setp.ge.s32 	%p40, %r487, %r1;
	or.pred  	%p3, %p40, %p1;
	@%p3 bra 	$L__BB0_67;
	mov.u32 	%r488, %r468;
$L__BB0_58:
	mov.u32 	%r76, %r487;
	mul.lo.s32 	%r78, %r76, %r282;
	add.s32 	%r333, %r488, 2;
	mul.lo.s32 	%r334, %r333, %r282;
	min.s32 	%r79, %r334, %r283;
	mov.u32 	%r489, %r3;
$L__BB0_59:
	setp.gt.s32 	%p41, %r4, %r3;
	@%p41 bra 	$L__BB0_60;
	bra.uni 	$L__BB0_65;
$L__BB0_60:
	mul.lo.s32 	%r88, %r489, %r283;
	mov.u32 	%r490, %r3;
	bra.uni 	$L__BB0_70;
$L__BB0_61:
	ld.global.u32 	%r336, [%rd15];
	add.s32 	%r337, %r491, %r88;
	mul.wide.s32 	%rd65, %r337, 4;
	add.s64 	%rd66, %rd1, %rd65;
	ld.global.u32 	%r338, [%rd66];
	add.s32 	%r83, %r338, %r336;
	add.s32 	%r339, %r491, %r87;
	mul.wide.s32 	%rd67, %r339, 4;
	add.s64 	%rd14, %rd1, %rd67;
	ld.global.u32 	%r340, [%rd14];
	setp.ge.s32 	%p43, %r83, %r340;
	@%p43 bra 	$L__BB0_63;
	st.global.u32 	[%rd14], %r83;
$L__BB0_63:
	add.s32 	%r491, %r491, 1;
	setp.lt.s32 	%p44, %r491, %r79;
	@%p44 bra 	$L__BB0_61;
$L__BB0_64:
	add.s32 	%r490, %r490, 1;
	setp.lt.s32 	%p45, %r490, %r5;
	@%p45 bra 	$L__BB0_70;
$L__BB0_65:
	add.s32 	%r489, %r489, 1;
	setp.lt.s32 	%p46, %r489, %r5;
	@%p46 bra 	$L__BB0_59;
	add.s32 	%r487, %r76, 1;
	setp.ne.s32 	%p47, %r487, %r1;
	mov.u32 	%r488, %r76;
	@%p47 bra 	$L__BB0_58;
$L__BB0_67:
	@%p2 bra 	$L__BB0_97;
	sub.s32 	%r342, %r5, %r3;
	and.b32  	%r90, %r342, 3;
	add.s32 	%r91, %r3, 3;
	mov.b32 	%r493, 0;
	mov.u32 	%r492, %r282;
$L__BB0_69:
	min.s32 	%r94, %r283, %r492;
	mul.lo.s32 	%r95, %r493, %r282;
	add.s32 	%r493, %r493, 1;
	add.s32 	%r343, %r95, %r282;
	min.s32 	%r97, %r343, %r283;
	mov.u32 	%r494, %r3;
	bra.uni 	$L__BB0_72;
$L__BB0_70:
	setp.lt.s32 	%p42, %r78, %r79;
	@%p42 bra 	$L__BB0_71;
	bra.uni 	$L__BB0_64;
$L__BB0_71:
	mul.lo.s32 	%r87, %r490, %r283;
	add.s32 	%r335, %r87, %r489;
	mul.wide.s32 	%rd64, %r335, 4;
	add.s64 	%rd15, %rd1, %rd64;
	mov.u32 	%r491, %r78;
	bra.uni 	$L__BB0_61;
$L__BB0_72:
	setp.lt.s32 	%p48, %r95, %r97;
	@%p48 bra 	$L__BB0_73;
	bra.uni 	$L__BB0_95;
$L__BB0_73:
	mul.lo.s32 	%r122, %r494, %r283;
	add.s32 	%r344, %r3, %r122;
	mul.wide.s32 	%rd68, %r344, 4;
	add.s64 	%rd20, %rd1, %rd68;
	cvt.s64.s32 	%rd69, %r122;
	cvt.s64.s32 	%rd70, %r3;
	add.s64 	%rd71, %rd70, %rd69;
	shl.b64 	%rd72, %rd71, 2;
	add.s64 	%rd21, %rd1, %rd72;
	mov.u32 	%r495, %r95;
$L__BB0_74:
	setp.gt.s32 	%p49, %r4, %r3;
	@%p49 bra 	$L__BB0_75;
	bra.uni 	$L__BB0_94;
$L__BB0_75:
	setp.eq.s32 	%p50, %r90, 0;
	mul.lo.s32 	%r115, %r495, %r283;
	add.s32 	%r345, %r115, %r494;
	mul.wide.s32 	%rd73, %r345, 4;
	add.s64 	%rd18, %rd1, %rd73;
	mov.u32 	%r500, %r3;
	@%p50 bra 	$L__BB0_84;
	ld.global.u32 	%r346, [%rd18];
	ld.global.u32 	%r347, [%rd20];
	add.s32 	%r116, %r347, %r346;
	add.s32 	%r348, %r3, %r115;
	mul.wide.s32 	%rd74, %r348, 4;
	add.s64 	%rd19, %rd1, %rd74;
	ld.global.u32 	%r349, [%rd19];
	setp.ge.s32 	%p51, %r116, %r349;
	@%p51 bra 	$L__BB0_78;
	st.global.u32 	[%rd19], %r116;
$L__BB0_78:
	add.s32 	%r500, %r3, 1;
	setp.eq.s32 	%p52, %r90, 1;
	@%p52 bra 	$L__BB0_84;
	ld.global.u32 	%r350, [%rd18];
	ld.global.u32 	%r351, [%rd21+4];
	add.s32 	%r118, %r351, %r350;
	ld.global.u32 	%r352, [%rd19+4];
	setp.ge.s32 	%p53, %r118, %r352;
	@%p53 bra 	$L__BB0_81;
	st.global.u32 	[%rd19+4], %r118;
$L__BB0_81:
	add.s32 	%r500, %r3, 2;
	setp.eq.s32 	%p54, %r90, 2;
	@%p54 bra 	$L__BB0_84;
	ld.global.u32 	%r353, [%rd18];
	ld.global.u32 	%r354, [%rd21+8];
	add.s32 	%r120, %r354, %r353;
	ld.global.u32 	%r355, [%rd19+8];
	setp.ge.s32 	%p55, %r120, %r355;
	mov.u32 	%r500, %r91;
	@%p55 bra 	$L__BB0_84;
	st.global.u32 	[%rd19+8], %r120;
	mov.u32 	%r500, %r91;
$L__BB0_84:
	sub.s32 	%r356, %r3, %r5;
	setp.gt.u32 	%p56, %r356, -4;
	@%p56 bra 	$L__BB0_94;
$L__BB0_85:
	ld.global.u32 	%r498, [%rd18];
	add.s32 	%r357, %r500, %r122;
	mul.wide.s32 	%rd75, %r357, 4;
	add.s64 	%rd16, %rd1, %rd75;
	ld.global.u32 	%r358, [%rd16];
	add.s32 	%r102, %r358, %r498;
	add.s32 	%r359, %r500, %r115;
	mul.wide.s32 	%rd76, %r359, 4;
	add.s64 	%rd17, %rd1, %rd76;
	ld.global.u32 	%r360, [%rd17];
	setp.ge.s32 	%p57, %r102, %r360;
	@%p57 bra 	$L__BB0_87;
	st.global.u32 	[%rd17], %r102;
	ld.global.u32 	%r498, [%rd18];
$L__BB0_87:
	ld.global.u32 	%r361, [%rd16+4];
	add.s32 	%r105, %r361, %r498;
	ld.global.u32 	%r362, [%rd17+4];
	setp.ge.s32 	%p58, %r105, %r362;
	@%p58 bra 	$L__BB0_89;
	st.global.u32 	[%rd17+4], %r105;
	ld.global.u32 	%r498, [%rd18];
$L__BB0_89:
	ld.global.u32 	%r363, [%rd16+8];
	add.s32 	%r108, %r363, %r498;
	ld.global.u32 	%r364, [%rd17+8];
	setp.ge.s32 	%p59, %r108, %r364;
	@%p59 bra 	$L__BB0_91;
	st.global.u32 	[%rd17+8], %r108;
	ld.global.u32 	%r498, [%rd18];
$L__BB0_91:
	ld.global.u32 	%r365, [%rd16+12];
	add.s32 	%r111, %r365, %r498;
	ld.global.u32 	%r366, [%rd17+12];
	setp.ge.s32 	%p60, %r111, %r366;
	@%p60 bra 	$L__BB0_93;
	st.global.u32 	[%rd17+12], %r111;
$L__BB0_93:
	add.s32 	%r500, %r500, 4;
	setp.lt.s32 	%p61, %r500, %r5;
	@%p61 bra 	$L__BB0_85;
$L__BB0_94:
	add.s32 	%r495, %r495, 1;
	setp.ne.s32 	%p62, %r495, %r94;
	@%p62 bra 	$L__BB0_74;
$L__BB0_95:
	add.s32 	%r494, %r494, 1;
	setp.lt.s32 	%p63, %r494, %r5;
	@%p63 bra 	$L__BB0_72;
	add.s32 	%r492, %r492, %r282;
	setp.ne.s32 	%p64, %r493, %r468;
	@%p64 bra 	$L__BB0_69;
$L__BB0_97:
	@%p3 bra 	$L__BB0_125;
	add.s32 	%r501, %r468, 1;
	sub.s32 	%r367, %r5, %r3;
	and.b32  	%r125, %r367, 3;
	add.s32 	%r126, %r3, 1;
	add.s32 	%r127, %r3, 2;
	add.s32 	%r128, %r3, 3;
	sub.s32 	%r129, %r3, %r5;
	mov.u32 	%r502, %r468;
$L__BB0_99:
	mov.u32 	%r130, %r501;
	mul.lo.s32 	%r132, %r130, %r282;
	add.s32 	%r368, %r502, 2;
	mul.lo.s32 	%r369, %r368, %r282;
	min.s32 	%r133, %r369, %r283;
	mov.u32 	%r503, %r3;
$L__BB0_100:
	setp.lt.s32 	%p65, %r132, %r133;
	@%p65 bra 	$L__BB0_101;
	bra.uni 	$L__BB0_123;
$L__BB0_101:
	mul.lo.s32 	%r156, %r503, %r283;
	add.s32 	%r370, %r3, %r156;
	mul.wide.s32 	%rd77, %r370, 4;
	add.s64 	%rd26, %rd1, %rd77;
	cvt.s64.s32 	%rd78, %r156;
	cvt.s64.s32 	%rd79, %r3;
	add.s64 	%rd80, %rd79, %rd78;
	shl.b64 	%rd81, %rd80, 2;
	add.s64 	%rd27, %rd1, %rd81;
	mov.u32 	%r504, %r132;
$L__BB0_102:
	setp.gt.s32 	%p66, %r4, %r3;
	@%p66 bra 	$L__BB0_103;
	bra.uni 	$L__BB0_122;
$L__BB0_103:
	setp.eq.s32 	%p67, %r125, 0;
	mul.lo.s32 	%r151, %r504, %r283;
	add.s32 	%r371, %r151, %r503;
	mul.wide.s32 	%rd82, %r371, 4;
	add.s64 	%rd24, %rd1, %rd82;
	mov.u32 	%r509, %r3;
	@%p67 bra 	$L__BB0_112;
	ld.global.u32 	%r372, [%rd24];
	ld.global.u32 	%r373, [%rd26];
	add.s32 	%r152, %r373, %r372;
	add.s32 	%r374, %r3, %r151;
	mul.wide.s32 	%rd83, %r374, 4;
	add.s64 	%rd25, %rd1, %rd83;
	ld.global.u32 	%r375, [%rd25];
	setp.ge.s32 	%p68, %r152, %r375;
	@%p68 bra 	$L__BB0_106;
	st.global.u32 	[%rd25], %r152;
$L__BB0_106:
	setp.eq.s32 	%p69, %r125, 1;
	mov.u32 	%r509, %r126;
	@%p69 bra 	$L__BB0_112;
	ld.global.u32 	%r376, [%rd24];
	ld.global.u32 	%r377, [%rd27+4];
	add.s32 	%r153, %r377, %r376;
	ld.global.u32 	%r378, [%rd25+4];
	setp.ge.s32 	%p70, %r153, %r378;
	@%p70 bra 	$L__BB0_109;
	st.global.u32 	[%rd25+4], %r153;
$L__BB0_109:
	setp.eq.s32 	%p71, %r125, 2;
	mov.u32 	%r509, %r127;
	@%p71 bra 	$L__BB0_112;
	ld.global.u32 	%r379, [%rd24];
	ld.global.u32 	%r380, [%rd27+8];
	add.s32 	%r154, %r380, %r379;
	ld.global.u32 	%r381, [%rd25+8];
	setp.ge.s32 	%p72, %r154, %r381;
	mov.u32 	%r509, %r128;
	@%p72 bra 	$L__BB0_112;
	st.global.u32 	[%rd25+8], %r154;
	mov.u32 	%r509, %r128;
$L__BB0_112:
	setp.gt.u32 	%p73, %r129, -4;
	@%p73 bra 	$L__BB0_122;
$L__BB0_113:
	ld.global.u32 	%r507, [%rd24];
	add.s32 	%r382, %r509, %r156;
	mul.wide.s32 	%rd84, %r382, 4;
	add.s64 	%rd22, %rd1, %rd84;
	ld.global.u32 	%r383, [%rd22];
	add.s32 	%r138, %r383, %r507;
	add.s32 	%r384, %r509, %r151;
	mul.wide.s32 	%rd85, %r384, 4;
	add.s64 	%rd23, %rd1, %rd85;
	ld.global.u32 	%r385, [%rd23];
	setp.ge.s32 	%p74, %r138, %r385;
	@%p74 bra 	$L__BB0_115;
	st.global.u32 	[%rd23], %r138;
	ld.global.u32 	%r507, [%rd24];
$L__BB0_115:
	ld.global.u32 	%r386, [%rd22+4];
	add.s32 	%r141, %r386, %r507;
	ld.global.u32 	%r387, [%rd23+4];
	setp.ge.s32 	%p75, %r141, %r387;
	@%p75 bra 	$L__BB0_117;
	st.global.u32 	[%rd23+4], %r141;
	ld.global.u32 	%r507, [%rd24];
$L__BB0_117:
	ld.global.u32 	%r388, [%rd22+8];
	add.s32 	%r144, %r388, %r507;
	ld.global.u32 	%r389, [%rd23+8];
	setp.ge.s32 	%p76, %r144, %r389;
	@%p76 bra 	$L__BB0_119;
	st.global.u32 	[%rd23+8], %r144;
	ld.global.u32 	%r507, [%rd24];
$L__BB0_119:
	ld.global.u32 	%r390, [%rd22+12];
	add.s32 	%r147, %r390, %r507;
	ld.global.u32 	%r391, [%rd23+12];
	setp.ge.s32 	%p77, %r147, %r391;
	@%p77 bra 	$L__BB0_121;
	st.global.u32 	[%rd23+12], %r147;
$L__BB0_121:
	add.s32 	%r509, %r509, 4;
	setp.lt.s32 	%p78, %r509, %r5;
	@%p78 bra 	$L__BB0_113;
$L__BB0_122:
	add.s32 	%r504, %r504, 1;
	setp.lt.s32 	%p79, %r504, %r133;
	@%p79 bra 	$L__BB0_102;
$L__BB0_123:
	add.s32 	%r503, %r503, 1;
	setp.lt.s32 	%p80, %r503, %r5;
	@%p80 bra 	$L__BB0_100;
	add.s32 	%r501, %r130, 1;
	setp.ne.s32 	%p81, %r501, %r1;
	mov.u32 	%r502, %r130;
	@%p81 bra 	$L__BB0_99;
$L__BB0_125:
	setp.eq.s32 	%p82, %r468, 0;
	@%p82 bra 	$L__BB0_169;
	@%p1 bra 	$L__BB0_156;
	mov.b32 	%r511, 0;
	mov.u32 	%r510, %r282;
$L__BB0_128:
	min.s32 	%r160, %r283, %r510;
	mul.lo.s32 	%r161, %r511, %r282;
	add.s32 	%r511, %r511, 1;
	add.s32 	%r394, %r161, %r282;
	min.s32 	%r163, %r394, %r283;
	mov.b32 	%r513, 0;
	mov.u32 	%r512, %r282;
$L__BB0_129:
	min.s32 	%r166, %r283, %r512;
	mul.lo.s32 	%r167, %r282, %r513;
	sub.s32 	%r395, %r166, %r167;
	add.s32 	%r513, %r513, 1;
	add.s32 	%r396, %r167, %r282;
	min.s32 	%r169, %r396, %r283;
	and.b32  	%r170, %r395, 3;
	add.s32 	%r171, %r167, 3;
	mov.u32 	%r514, %r3;
$L__BB0_130:
	setp.lt.s32 	%p83, %r161, %r163;
	@%p83 bra 	$L__BB0_131;
	bra.uni 	$L__BB0_153;
$L__BB0_131:
	mul.lo.s32 	%r196, %r514, %r283;
	add.s32 	%r397, %r167, %r196;
	mul.wide.s32 	%rd86, %r397, 4;
	add.s64 	%rd32, %rd1, %rd86;
	cvt.s64.s32 	%rd87, %r196;
	cvt.s64.s32 	%rd88, %r167;
	add.s64 	%rd89, %rd88, %rd87;
	shl.b64 	%rd90, %rd89, 2;
	add.s64 	%rd33, %rd1, %rd90;
	mov.u32 	%r515, %r161;
$L__BB0_132:
	setp.lt.s32 	%p84, %r167, %r169;
	@%p84 bra 	$L__BB0_133;
	bra.uni 	$L__BB0_152;
$L__BB0_133:
	setp.eq.s32 	%p85, %r170, 0;
	mul.lo.s32 	%r189, %r515, %r283;
	add.s32 	%r398, %r189, %r514;
	mul.wide.s32 	%rd91, %r398, 4;
	add.s64 	%rd30, %rd1, %rd91;
	mov.u32 	%r520, %r167;
	@%p85 bra 	$L__BB0_142;
	ld.global.u32 	%r399, [%rd30];
	ld.global.u32 	%r400, [%rd32];
	add.s32 	%r190, %r400, %r399;
	add.s32 	%r401, %r167, %r189;
	mul.wide.s32 	%rd92, %r401, 4;
	add.s64 	%rd31, %rd1, %rd92;
	ld.global.u32 	%r402, [%rd31];
	setp.ge.s32 	%p86, %r190, %r402;
	@%p86 bra 	$L__BB0_136;
	st.global.u32 	[%rd31], %r190;
$L__BB0_136:
	add.s32 	%r520, %r167, 1;
	setp.eq.s32 	%p87, %r170, 1;
	@%p87 bra 	$L__BB0_142;
	ld.global.u32 	%r403, [%rd30];
	ld.global.u32 	%r404, [%rd33+4];
	add.s32 	%r192, %r404, %r403;
	ld.global.u32 	%r405, [%rd31+4];
	setp.ge.s32 	%p88, %r192, %r405;
	@%p88 bra 	$L__BB0_139;
	st.global.u32 	[%rd31+4], %r192;
$L__BB0_139:
	add.s32 	%r520, %r167, 2;
	setp.eq.s32 	%p89, %r170, 2;
	@%p89 bra 	$L__BB0_142;
	ld.global.u32 	%r406, [%rd30];
	ld.global.u32 	%r407, [%rd33+8];
	add.s32 	%r194, %r407, %r406;
	ld.global.u32 	%r408, [%rd31+8];
	setp.ge.s32 	%p90, %r194, %r408;
	mov.u32 	%r520, %r171;
	@%p90 bra 	$L__BB0_142;
	st.global.u32 	[%rd31+8], %r194;
	mov.u32 	%r520, %r171;
$L__BB0_142:
	sub.s32 	%r409, %r167, %r166;
	setp.gt.u32 	%p91, %r409, -4;
	@%p91 bra 	$L__BB0_152;
$L__BB0_143:
	ld.global.u32 	%r518, [%rd30];
	add.s32 	%r410, %r520, %r196;
	mul.wide.s32 	%rd93, %r410, 4;
	add.s64 	%rd28, %rd1, %rd93;
	ld.global.u32 	%r411, [%rd28];
	add.s32 	%r176, %r411, %r518;
	add.s32 	%r412, %r520, %r189;
	mul.wide.s32 	%rd94, %r412, 4;
	add.s64 	%rd29, %rd1, %rd94;
	ld.global.u32 	%r413, [%rd29];
	setp.ge.s32 	%p92, %r176, %r413;
	@%p92 bra 	$L__BB0_145;
	st.global.u32 	[%rd29], %r176;
	ld.global.u32 	%r518, [%rd30];
$L__BB0_145:
	ld.global.u32 	%r414, [%rd28+4];
	add.s32 	%r179, %r414, %r518;
	ld.global.u32 	%r415, [%rd29+4];
	setp.ge.s32 	%p93, %r179, %r415;
	@%p93 bra 	$L__BB0_147;
	st.global.u32 	[%rd29+4], %r179;
	ld.global.u32 	%r518, [%rd30];
$L__BB0_147:
	ld.global.u32 	%r416, [%rd28+8];
	add.s32 	%r182, %r416, %r518;
	ld.global.u32 	%r417, [%rd29+8];
	setp.ge.s32 	%p94, %r182, %r417;
	@%p94 bra 	$L__BB0_149;
	st.global.u32 	[%rd29+8], %r182;
	ld.global.u32 	%r518, [%rd30];
$L__BB0_149:
	ld.global.u32 	%r418, [%rd28+12];
	add.s32 	%r185, %r418, %r518;
	ld.global.u32 	%r419, [%rd29+12];
	setp.ge.s32 	%p95, %r185, %r419;
	@%p95 bra 	$L__BB0_151;
	st.global.u32 	[%rd29+12], %r185;
$L__BB0_151:
	add.s32 	%r520, %r520, 4;
	setp.ne.s32 	%p96, %r520, %r166;
	@%p96 bra 	$L__BB0_143;
$L__BB0_152:
	add.s32 	%r515, %r515, 1;
	setp.ne.s32 	%p97, %r515, %r160;
	@%p97 bra 	$L__BB0_132;
$L__BB0_153:
	add.s32 	%r514, %r514, 1;
	setp.lt.s32 	%p98, %r514, %r5;
	@%p98 bra 	$L__BB0_130;
	add.s32 	%r512, %r512, %r282;
	setp.ne.s32 	%p99, %r513, %r468;
	@%p99 bra 	$L__BB0_129;
	add.s32 	%r510, %r510, %r282;
	setp.ne.s32 	%p100, %r511, %r468;
	@%p100 bra 	$L__BB0_128;
$L__BB0_156:
	@%p3 bra 	$L__BB0_169;
	max.u32 	%r199, %r468, 1;
	mov.b32 	%r522, 0;
	mov.u32 	%r521, %r282;
$L__BB0_158:
	add.s32 	%r523, %r468, 1;
	min.s32 	%r203, %r283, %r521;
	mul.lo.s32 	%r204, %r522, %r282;
	add.s32 	%r522, %r522, 1;
	add.s32 	%r421, %r204, %r282;
	min.s32 	%r206, %r421, %r283;
	mov.u32 	%r524, %r468;
$L__BB0_159:
	mov.u32 	%r207, %r523;
	mul.lo.s32 	%r209, %r207, %r282;
	add.s32 	%r422, %r524, 2;
	mul.lo.s32 	%r423, %r422, %r282;
	min.s32 	%r210, %r423, %r283;
	mov.u32 	%r525, %r3;
$L__BB0_160:
	setp.lt.s32 	%p101, %r204, %r206;
	@%p101 bra 	$L__BB0_161;
	bra.uni 	$L__BB0_166;
$L__BB0_161:
	mul.lo.s32 	%r219, %r525, %r283;
	mov.u32 	%r526, %r204;
	bra.uni 	$L__BB0_173;
$L__BB0_162:
	ld.global.u32 	%r425, [%rd35];
	add.s32 	%r426, %r527, %r219;
	mul.wide.s32 	%rd96, %r426, 4;
	add.s64 	%rd97, %rd1, %rd96;
	ld.global.u32 	%r427, [%rd97];
	add.s32 	%r214, %r427, %r425;
	add.s32 	%r428, %r527, %r218;
	mul.wide.s32 	%rd98, %r428, 4;
	add.s64 	%rd34, %rd1, %rd98;
	ld.global.u32 	%r429, [%rd34];
	setp.ge.s32 	%p103, %r214, %r429;
	@%p103 bra 	$L__BB0_164;
	st.global.u32 	[%rd34], %r214;
$L__BB0_164:
	add.s32 	%r527, %r527, 1;
	setp.lt.s32 	%p104, %r527, %r210;
	@%p104 bra 	$L__BB0_162;
$L__BB0_165:
	add.s32 	%r526, %r526, 1;
	setp.ne.s32 	%p105, %r526, %r203;
	@%p105 bra 	$L__BB0_173;
$L__BB0_166:
	add.s32 	%r525, %r525, 1;
	setp.lt.s32 	%p106, %r525, %r5;
	@%p106 bra 	$L__BB0_160;
	add.s32 	%r523, %r207, 1;
	setp.ne.s32 	%p107, %r523, %r1;
	mov.u32 	%r524, %r207;
	@%p107 bra 	$L__BB0_159;
	add.s32 	%r521, %r521, %r282;
	setp.ne.s32 	%p108, %r522, %r199;
	@%p108 bra 	$L__BB0_158;
$L__BB0_169:
	add.s32 	%r528, %r468, 1;
	setp.ge.s32 	%p109, %r528, %r1;
	setp.eq.s32 	%p110, %r468, 0;
	or.pred  	%p111, %p109, %p110;
	mov.u32 	%r529, %r468;
	@%p111 bra 	$L__BB0_176;
$L__BB0_170:
	mov.u32 	%r226, %r529;
	mov.u32 	%r529, %r528;
	mul.lo.s32 	%r227, %r529, %r282;
	add.s32 	%r430, %r226, 2;
	mul.lo.s32 	%r431, %r430, %r282;
	min.s32 	%r228, %r431, %r283;
	@%p1 bra 	$L__BB0_175;
	mov.b32 	%r531, 0;
	mov.u32 	%r530, %r282;
$L__BB0_172:
	min.s32 	%r231, %r283, %r530;
	mul.lo.s32 	%r232, %r282, %r531;
	sub.s32 	%r433, %r231, %r232;
	add.s32 	%r531, %r531, 1;
	add.s32 	%r434, %r232, %r282;
	min.s32 	%r234, %r434, %r283;
	and.b32  	%r235, %r433, 3;
	add.s32 	%r236, %r232, 1;
	add.s32 	%r237, %r232, 2;
	add.s32 	%r238, %r232, 3;
	cvt.s64.s32 	%rd101, %r232;
	mov.u32 	%r532, %r3;
	bra.uni 	$L__BB0_179;
$L__BB0_173:
	setp.lt.s32 	%p102, %r209, %r210;
	@%p102 bra 	$L__BB0_174;
	bra.uni 	$L__BB0_165;
$L__BB0_174:
	mul.lo.s32 	%r218, %r526, %r283;
	add.s32 	%r424, %r218, %r525;
	mul.wide.s32 	%rd95, %r424, 4;
	add.s64 	%rd35, %rd1, %rd95;
	mov.u32 	%r527, %r209;
	bra.uni 	$L__BB0_162;
$L__BB0_175:
	add.s32 	%r528, %r529, 1;
	setp.ne.s32 	%p129, %r528, %r1;
	@%p129 bra 	$L__BB0_170;
$L__BB0_176:
	add.s32 	%r224, %r468, 1;
	setp.ge.s32 	%p130, %r224, %r1;
	mov.u32 	%r539, %r224;
	mov.u32 	%r540, %r468;
	@%p130 bra 	$L__BB0_177;
	bra.uni 	$L__BB0_205;
$L__BB0_177:
	setp.ne.s32 	%p139, %r224, %r1;
	mov.u32 	%r468, %r224;
	@%p139 bra 	$L__BB0_2;
$L__BB0_178:
	ret;
$L__BB0_179:
	setp.lt.s32 	%p112, %r227, %r228;
	@%p112 bra 	$L__BB0_180;
	bra.uni 	$L__BB0_202;
$L__BB0_180:
	mul.lo.s32 	%r261, %r532, %r283;
	add.s32 	%r435, %r232, %r261;
	mul.wide.s32 	%rd99, %r435, 4;
	add.s64 	%rd40, %rd1, %rd99;
	cvt.s64.s32 	%rd100, %r261;
	add.s64 	%rd102, %rd101, %rd100;
	shl.b64 	%rd103, %rd102, 2;
	add.s64 	%rd41, %rd1, %rd103;
	mov.u32 	%r533, %r227;
$L__BB0_181:
	setp.lt.s32 	%p113, %r232, %r234;
	@%p113 bra 	$L__BB0_182;
	bra.uni 	$L__BB0_201;
$L__BB0_182:
	setp.eq.s32 	%p114, %r235, 0;
	mul.lo.s32 	%r256, %r533, %r283;
	add.s32 	%r436, %r256, %r532;
	mul.wide.s32 	%rd104, %r436, 4;
	add.s64 	%rd38, %rd1, %rd104;
	mov.u32 	%r538, %r232;
	@%p114 bra 	$L__BB0_191;
	ld.global.u32 	%r437, [%rd38];
	ld.global.u32 	%r438, [%rd40];
	add.s32 	%r257, %r438, %r437;
	add.s32 	%r439, %r232, %r256;
	mul.wide.s32 	%rd105, %r439, 4;
	add.s64 	%rd39, %rd1, %rd105;
	ld.global.u32 	%r440, [%rd39];
	setp.ge.s32 	%p115, %r257, %r440;
	@%p115 bra 	$L__BB0_185;
	st.global.u32 	[%rd39], %r257;
$L__BB0_185:
	setp.eq.s32 	%p116, %r235, 1;
	mov.u32 	%r538, %r236;
	@%p116 bra 	$L__BB0_191;
	ld.global.u32 	%r441, [%rd38];
	ld.global.u32 	%r442, [%rd41+4];
	add.s32 	%r258, %r442, %r441;
	ld.global.u32 	%r443, [%rd39+4];
	setp.ge.s32 	%p117, %r258, %r443;
	@%p117 bra 	$L__BB0_188;
	st.global.u32 	[%rd39+4], %r258;
$L__BB0_188:
	setp.eq.s32 	%p118, %r235, 2;
	mov.u32 	%r538, %r237;
	@%p118 bra 	$L__BB0_191;
	ld.global.u32 	%r444, [%rd38];
	ld.global.u32 	%r445, [%rd41+8];
	add.s32 	%r259, %r445, %r444;
	ld.global.u32 	%r446, [%rd39+8];
	setp.ge.s32 	%p119, %r259, %r446;
	mov.u32 	%r538, %r238;
	@%p119 bra 	$L__BB0_191;
	st.global.u32 	[%rd39+8], %r259;
	mov.u32 	%r538, %r238;
$L__BB0_191:
	sub.s32 	%r447, %r232, %r231;
	setp.gt.u32 	%p120, %r447, -4;
	@%p120 bra 	$L__BB0_201;
$L__BB0_192:
	ld.global.u32 	%r536, [%rd38];
	add.s32 	%r448, %r538, %r261;
	mul.wide.s32 	%rd106, %r448, 4;
	add.s64 	%rd36, %rd1, %rd106;
	ld.global.u32 	%r449, [%rd36];
	add.s32 	%r243, %r449, %r536;
	add.s32 	%r450, %r538, %r256;
	mul.wide.s32 	%rd107, %r450, 4;
	add.s64 	%rd37, %rd1, %rd107;
	ld.global.u32 	%r451, [%rd37];
	setp.ge.s32 	%p121, %r243, %r451;
	@%p121 bra 	$L__BB0_194;
	st.global.u32 	[%rd37], %r243;
	ld.global.u32 	%r536, [%rd38];
$L__BB0_194:
	ld.global.u32 	%r452, [%rd36+4];
	add.s32 	%r246, %r452, %r536;
	ld.global.u32 	%r453, [%rd37+4];
	setp.ge.s32 	%p122, %r246, %r453;
	@%p122 bra 	$L__BB0_196;
	st.global.u32 	[%rd37+4], %r246;
	ld.global.u32 	%r536, [%rd38];
$L__BB0_196:
	ld.global.u32 	%r454, [%rd36+8];
	add.s32 	%r249, %r454, %r536;
	ld.global.u32 	%r455, [%rd37+8];
	setp.ge.s32 	%p123, %r249, %r455;
	@%p123 bra 	$L__BB0_198;
	st.global.u32 	[%rd37+8], %r249;
	ld.global.u32 	%r536, [%rd38];
$L__BB0_198:
	ld.global.u32 	%r456, [%rd36+12];
	add.s32 	%r252, %r456, %r536;
	ld.global.u32 	%r457, [%rd37+12];
	setp.ge.s32 	%p124, %r252, %r457;
	@%p124 bra 	$L__BB0_200;
	st.global.u32 	[%rd37+12], %r252;
$L__BB0_200:
	add.s32 	%r538, %r538, 4;
	setp.ne.s32 	%p125, %r538, %r231;
	@%p125 bra 	$L__BB0_192;
$L__BB0_201:
	add.s32 	%r533, %r533, 1;
	setp.lt.s32 	%p126, %r533, %r228;
	@%p126 bra 	$L__BB0_181;
$L__BB0_202:
	add.s32 	%r532, %r532, 1;
	setp.lt.s32 	%p127, %r532, %r5;
	@%p127 bra 	$L__BB0_179;
	add.s32 	%r530, %r530, %r282;
	setp.eq.s32 	%p128, %r531, %r468;
	@%p128 bra 	$L__BB0_175;
	bra.uni 	$L__BB0_172;
$L__BB0_204:
	add.s32 	%r539, %r540, 1;
	setp.eq.s32 	%p138, %r539, %r1;
	@%p138 bra 	$L__BB0_177;
$L__BB0_205:
	mov.u32 	%r265, %r540;
	mov.u32 	%r540, %r539;
	mul.lo.s32 	%r266, %r540, %r282;
	add.s32 	%r458, %r265, 2;
	mul.lo.s32 	%r459, %r458, %r282;
	min.s32 	%r267, %r459, %r283;
	@%p1 bra 	$L__BB0_204;
	mov.u32 	%r541, %r224;
	mov.u32 	%r542, %r468;
$L__BB0_207:
	mov.u32 	%r268, %r541;
	mul.lo.s32 	%r270, %r268, %r282;
	add.s32 	%r460, %r542, 2;
	mul.lo.s32 	%r461, %r460, %r282;
	min.s32 	%r271, %r461, %r283;
	mov.u32 	%r543, %r3;
$L__BB0_208:
	setp.lt.s32 	%p131, %r266, %r267;
	@%p131 bra 	$L__BB0_209;
	bra.uni 	$L__BB0_214;
$L__BB0_209:
	mul.lo.s32 	%r280, %r543, %r283;
	mov.u32 	%r544, %r266;
	bra.uni 	$L__BB0_216;
$L__BB0_210:
	ld.global.u32 	%r463, [%rd43];
	add.s32 	%r464, %r545, %r280;
	mul.wide.s32 	%rd109, %r464, 4;
	add.s64 	%rd110, %rd1, %rd109;
	ld.global.u32 	%r465, [%rd110];
	add.s32 	%r275, %r465, %r463;
	add.s32 	%r466, %r545, %r279;
	mul.wide.s32 	%rd111, %r466, 4;
	add.s64 	%rd42, %rd1, %rd111;
	ld.global.u32 	%r467, [%rd42];
	setp.ge.s32 	%p133, %r275, %r467;
	@%p133 bra 	$L__BB0_212;
	st.global.u32 	[%rd42], %r275;
$L__BB0_212:
	add.s32 	%r545, %r545, 1;
	setp.lt.s32 	%p134, %r545, %r271;
	@%p134 bra 	$L__BB0_210;
$L__BB0_213:
	add.s32 	%r544, %r544, 1;
	setp.lt.s32 	%p135, %r544, %r267;
	@%p135 bra 	$L__BB0_216;
$L__BB0_214:
	add.s32 	%r543, %r543, 1;
	setp.lt.s32 	%p136, %r543, %r5;
	@%p136 bra 	$L__BB0_208;
	add.s32 	%r541, %r268, 1;
	setp.eq.s32 	%p137, %r541, %r1;
	mov.u32 	%r542, %r268;
	@%p137 bra 	$L__BB0_204;
	bra.uni 	$L__BB0_207;
$L__BB0_216:
	setp.lt.s32 	%p132, %r270, %r271;
	@%p132 bra 	$L__BB0_217;
	bra.uni 	$L__BB0_213;
$L__BB0_217:
	mul.lo.s32 	%r279, %r544, %r283;
	add.s32 	%r462, %r279, %r543;
	mul.wide.s32 	%rd108, %r462, 4;
	add.s64 	%rd43, %rd1, %rd108;
	mov.u32 	%r545, %r270;
	bra.uni 	$L__BB0_210;

}


// ===== COMPILED SASS (sm_100) =====

	.target	sm_100

	.elftype	@"ET_EXEC"


//--------------------- .note.nv.tkinfo           --------------------------
	.section	.note.nv.tkinfo,"",@"SHT_NOTE"
	.sectionflags	@"SHF_NOTE_NV_TKINFO"
	.tkinfo
        /*0018*/ 	.word	0x00000002
        /*0030*/ 	.string	""
        /*0030*/ 	.string	"ptxas"
        /*0030*/ 	.string	"Cuda compilation tools, release 13.0, V13.0.88"
        /*0030*/ 	.string	"Build cuda_13.0.r13.0/compiler.36424714_0"
        /*0030*/ 	.string	"-arch sm_100 -m 64 "



//--------------------- .note.nv.cuinfo           --------------------------
	.section	.note.nv.cuinfo,"",@"SHT_NOTE"
	.sectionflags	@"SHF_NOTE_NV_CUINFO"
        /*0018*/ 	.short	0x0002
        /*001a*/ 	.short	0x0064
        /*001c*/ 	.short	0x0082
	.zero		2


//--------------------- .nv.info                  --------------------------
	.section	.nv.info,"",@"SHT_CUDA_INFO"
	.align	4


	//----- nvinfo : EIATTR_REGCOUNT
	.align		4
        /*0000*/ 	.byte	0x04, 0x2f
        /*0002*/ 	.short	(.L_1 - .L_0)
	.align		4
.L_0:
        /*0004*/ 	.word	index@(_Z8block_FWiPii)
        /*0008*/ 	.word	0x00000028


	//----- nvinfo : EIATTR_FRAME_SIZE
	.align		4
.L_1:
        /*000c*/ 	.byte	0x04, 0x11
        /*000e*/ 	.short	(.L_3 - .L_2)
	.align		4
.L_2:
        /*0010*/ 	.word	index@(_Z8block_FWiPii)
        /*0014*/ 	.word	0x00000000


	//----- nvinfo : EIATTR_MIN_STACK_SIZE
	.align		4
.L_3:
        /*0018*/ 	.byte	0x04, 0x12
        /*001a*/ 	.short	(.L_5 - .L_4)
	.align		4
.L_4:
        /*001c*/ 	.word	index@(_Z8block_FWiPii)
        /*0020*/ 	.word	0x00000000
.L_5:


//--------------------- .nv.compat                --------------------------
	.section	.nv.compat,"",@"SHT_CUDA_COMPAT_INFO"
	.align	4
        /*0000*/ 	.byte	0x02, 0x09, 0x00, 0x00, 0x02, 0x02, 0x01, 0x00, 0x02, 0x05, 0x05, 0x00, 0x03, 0x07, 0x01, 0x01
        /*0010*/ 	.byte	0x02, 0x03, 0x00, 0x00, 0x02, 0x06, 0x01, 0x00, 0x04, 0x0b, 0x08, 0x00, 0x09, 0x00, 0x00, 0x00
        /*0020*/ 	.byte	0x00, 0x00, 0x00, 0x00


//--------------------- .nv.info._Z8block_FWiPii  --------------------------
	.section	.nv.info._Z8block_FWiPii,"",@"SHT_CUDA_INFO"
	.sectionflags	@""
	.align	4


	//----- nvinfo : EIATTR_CUDA_API_VERSION
	.align		4
        /*0000*/ 	.byte	0x04, 0x37
        /*0002*/ 	.short	(.L_7 - .L_6)
.L_6:
        /*0004*/ 	.word	0x00000082


	//----- nvinfo : EIATTR_KPARAM_INFO
	.align		4
.L_7:
        /*0008*/ 	.byte	0x04, 0x17
        /*000a*/ 	.short	(.L_9 - .L_8)
.L_8:
        /*000c*/ 	.word	0x00000000
        /*0010*/ 	.short	0x0002
        /*0012*/ 	.short	0x0010
        /*0014*/ 	.byte	0x00, 0xf0, 0x11, 0x00


	//----- nvinfo : EIATTR_KPARAM_INFO
	.align		4
.L_9:
        /*0018*/ 	.byte	0x04, 0x17
        /*001a*/ 	.short	(.L_11 - .L_10)
.L_10:
        /*001c*/ 	.word	0x00000000
        /*0020*/ 	.short	0x0001
        /*0022*/ 	.short	0x0008
        /*0024*/ 	.byte	0x00, 0xf5, 0x21, 0x00


	//----- nvinfo : EIATTR_KPARAM_INFO
	.align		4
.L_11:
        /*0028*/ 	.byte	0x04, 0x17
        /*002a*/ 	.short	(.L_13 - .L_12)
.L_12:
        /*002c*/ 	.word	0x00000000
        /*0030*/ 	.short	0x0000
        /*0032*/ 	.short	0x0000
        /*0034*/ 	.byte	0x00, 0xf0, 0x11, 0x00


	//----- nvinfo : EIATTR_SPARSE_MMA_MASK
	.align		4
.L_13:
        /*0038*/ 	.byte	0x03, 0x50
        /*003a*/ 	.short	0x0000


	//----- nvinfo : EIATTR_MAXREG_COUNT
	.align		4
        /*003c*/ 	.byte	0x03, 0x1b
        /*003e*/ 	.short	0x00ff


	//----- nvinfo : EIATTR_MERCURY_ISA_VERSION
	.align		4
        /*0040*/ 	.byte	0x03, 0x5f
        /*0042*/ 	.short	0x0101


	//----- nvinfo : EIATTR_VRC_CTA_INIT_COUNT
	.align		4
        /*0044*/ 	.byte	0x02, 0x4a
	.zero		1
	.zero		1


	//----- nvinfo : EIATTR_EXIT_INSTR_OFFSETS
	.align		4
        /*0048*/ 	.byte	0x04, 0x1c
        /*004a*/ 	.short	(.L_15 - .L_14)


	//   ....[0]....
.L_14:
        /*004c*/ 	.word	0x000001d0


	//   ....[1]....
        /*0050*/ 	.word	0x00008e60


	//----- nvinfo : EIATTR_CBANK_PARAM_SIZE
	.align		4
.L_15:
        /*0054*/ 	.byte	0x03, 0x19
        /*0056*/ 	.short	0x0014


	//----- nvinfo : EIATTR_PARAM_CBANK
	.align		4
        /*0058*/ 	.byte	0x04, 0x0a
        /*005a*/ 	.short	(.L_17 - .L_16)
	.align		4
.L_16:
        /*005c*/ 	.word	index@(.nv.constant0._Z8block_FWiPii)
        /*0060*/ 	.short	0x0380
        /*0062*/ 	.short	0x0014


	//----- nvinfo : EIATTR_SW_WAR
	.align		4
.L_17:
        /*0064*/ 	.byte	0x04, 0x36
        /*0066*/ 	.short	(.L_19 - .L_18)
.L_18:
        /*0068*/ 	.word	0x00000008
.L_19:


//--------------------- .nv.callgraph             --------------------------
	.section	.nv.callgraph,"",@"SHT_CUDA_CALLGRAPH"
	.align	4
	.sectionentsize	8
	.align		4
        /*0000*/ 	.word	0x00000000
	.align		4
        /*0004*/ 	.word	0xffffffff
	.align		4
        /*0008*/ 	.word	0x00000000
	.align		4
        /*000c*/ 	.word	0xfffffffe
	.align		4
        /*0010*/ 	.word	0x00000000
	.align		4
        /*0014*/ 	.word	0xfffffffd
	.align		4
        /*0018*/ 	.word	0x00000000
	.align		4
        /*001c*/ 	.word	0xfffffffc


//--------------------- .text._Z8block_FWiPii     --------------------------
	.section	.text._Z8block_FWiPii,"ax",@progbits
	.align	128
        .global         _Z8block_FWiPii
        .type           _Z8block_FWiPii,@function
        .size           _Z8block_FWiPii,(.L_x_97 - _Z8block_FWiPii)
        .other          _Z8block_FWiPii,@"STO_CUDA_ENTRY STV_DEFAULT"
_Z8block_FWiPii:
.text._Z8block_FWiPii:
[----:B------:R-:W-:Y:S08]  /*0000*/  LDC R1, c[0x0][0x37c] ;  /* 0x0000df00ff017b82 */ /* 0x000ff00000000800 */
[----:B------:R-:W0:Y:S08]  /*0010*/  LDC R5, c[0x0][0x380] ;  /* 0x0000e000ff057b82 */ /* 0x000e300000000800 */
[----:B------:R-:W1:Y:S01]  /*0020*/  LDC R0, c[0x0][0x390] ;  /* 0x0000e400ff007b82 */ /* 0x000e620000000800 */
[----:B0-----:R-:W-:-:S04]  /*0030*/  IABS R7, R5 ;  /* 0x0000000500077213 */ /* 0x001fc80000000000 */
[----:B------:R-:W0:Y:S01]  /*0040*/  I2F.RP R4, R7 ;  /* 0x0000000700047306 */ /* 0x000e220000209400 */
[----:B-1----:R-:W-:-:S07]  /*0050*/  IADD3 R0, PT, PT, R5, -0x1, R0 ;  /* 0xffffffff05007810 */ /* 0x002fce0007ffe000 */
[----:B0-----:R-:W0:Y:S02]  /*0060*/  MUFU.RCP R4, R4 ;  /* 0x0000000400047308 */ /* 0x001e240000001000 */
[----:B0-----:R-:W-:Y:S01]  /*0070*/  VIADD R2, R4, 0xffffffe ;  /* 0x0ffffffe04027836 */ /* 0x001fe20000000000 */
[----:B------:R-:W-:Y:S02]  /*0080*/  IABS R4, R0 ;  /* 0x0000000000047213 */ /* 0x000fe40000000000 */
[----:B------:R-:W-:-:S03]  /*0090*/  LOP3.LUT R0, R0, R5, RZ, 0x3c, !PT ;  /* 0x0000000500007212 */ /* 0x000fc600078e3cff */
[----:B------:R0:W1:Y:S01]  /*00a0*/  F2I.FTZ.U32.TRUNC.NTZ R3, R2 ;  /* 0x0000000200037305 */ /* 0x000062000021f000 */
[----:B------:R-:W-:Y:S01]  /*00b0*/  ISETP.GE.AND P2, PT, R0, RZ, PT ;  /* 0x000000ff0000720c */ /* 0x000fe20003f46270 */
[----:B0-----:R-:W-:Y:S02]  /*00c0*/  IMAD.MOV.U32 R2, RZ, RZ, RZ ;  /* 0x000000ffff027224 */ /* 0x001fe400078e00ff */
[----:B-1----:R-:W-:-:S04]  /*00d0*/  IMAD.MOV R6, RZ, RZ, -R3 ;  /* 0x000000ffff067224 */ /* 0x002fc800078e0a03 */
[----:B------:R-:W-:-:S04]  /*00e0*/  IMAD R9, R6, R7, RZ ;  /* 0x0000000706097224 */ /* 0x000fc800078e02ff */
[----:B------:R-:W-:-:S06]  /*00f0*/  IMAD.HI.U32 R3, R3, R9, R2 ;  /* 0x0000000903037227 */ /* 0x000fcc00078e0002 */
[----:B------:R-:W-:-:S05]  /*0100*/  IMAD.HI.U32 R3, R3, R4, RZ ;  /* 0x0000000403037227 */ /* 0x000fca00078e00ff */
[----:B------:R-:W-:-:S05]  /*0110*/  IADD3 R6, PT, PT, -R3, RZ, RZ ;  /* 0x000000ff03067210 */ /* 0x000fca0007ffe1ff */
[----:B------:R-:W-:-:S05]  /*0120*/  IMAD R2, R7, R6, R4 ;  /* 0x0000000607027224 */ /* 0x000fca00078e0204 */
[----:B------:R-:W-:-:S13]  /*0130*/  ISETP.GT.U32.AND P1, PT, R7, R2, PT ;  /* 0x000000020700720c */ /* 0x000fda0003f24070 */
[----:B------:R-:W-:Y:S02]  /*0140*/  @!P1 IMAD.IADD R2, R2, 0x1, -R7 ;  /* 0x0000000102029824 */ /* 0x000fe400078e0a07 */
[----:B------:R-:W-:Y:S01]  /*0150*/  @!P1 VIADD R3, R3, 0x1 ;  /* 0x0000000103039836 */ /* 0x000fe20000000000 */
[----:B------:R-:W-:Y:S02]  /*0160*/  ISETP.NE.AND P1, PT, R5, RZ, PT ;  /* 0x000000ff0500720c */ /* 0x000fe40003f25270 */
[----:B------:R-:W-:-:S13]  /*0170*/  ISETP.GE.U32.AND P0, PT, R2, R7, PT ;  /* 0x000000070200720c */ /* 0x000fda0003f06070 */
[----:B------:R-:W-:-:S05]  /*0180*/  @P0 VIADD R3, R3, 0x1 ;  /* 0x0000000103030836 */ /* 0x000fca0000000000 */
[----:B------:R-:W-:-:S05]  /*0190*/  MOV R0, R3 ;  /* 0x0000000300007202 */ /* 0x000fca0000000f00 */
[----:B------:R-:W-:Y:S01]  /*01a0*/  @!P2 IMAD.MOV R0, RZ, RZ, -R0 ;  /* 0x000000ffff00a224 */ /* 0x000fe200078e0a00 */
[----:B------:R-:W-:-:S04]  /*01b0*/  @!P1 LOP3.LUT R0, RZ, R5, RZ, 0x33, !PT ;  /* 0x00000005ff009212 */ /* 0x000fc800078e33ff */
[----:B------:R-:W-:-:S13]  /*01c0*/  ISETP.GE.AND P0, PT, R0, 0x1, PT ;  /* 0x000000010000780c */ /* 0x000fda0003f06270 */
[----:B------:R-:W-:Y:S05]  /*01d0*/  @!P0 EXIT ;  /* 0x000000000000894d */ /* 0x000fea0003800000 */
[----:B------:R-:W0:Y:S01]  /*01e0*/  LDCU.64 UR8, c[0x0][0x358] ;  /* 0x00006b00ff0877ac */ /* 0x000e220008000a00 */
[----:B------:R-:W-:-:S05]  /*01f0*/  UMOV UR4, URZ ;  /* 0x000000ff00047c82 */ /* 0x000fca0008000000 */
.L_x_95:
[----:B-1----:R-:W1:Y:S08]  /*0200*/  LDC R3, c[0x0][0x380] ;  /* 0x0000e000ff037b82 */ /* 0x002e700000000800 */
[----:B--2---:R-:W2:Y:S01]  /*0210*/  LDC R5, c[0x0][0x390] ;  /* 0x0000e400ff057b82 */ /* 0x004ea20000000800 */
[----:B-1----:R-:W-:-:S05]  /*0220*/  IMAD R2, R3, UR4, RZ ;  /* 0x0000000403027c24 */ /* 0x002fca000f8e02ff */
[----:B--2---:R-:W-:-:S04]  /*0230*/  ISETP.GE.AND P1, PT, R2, R5, PT ;  /* 0x000000050200720c */ /* 0x004fc80003f26270 */
[----:B------:R-:W-:Y:S01]  /*0240*/  ISETP.LT.OR P1, PT, R3, 0x1, P1 ;  /* 0x000000010300780c */ /* 0x000fe20000f21670 */
[----:B------:R-:W-:-:S05]  /*0250*/  IMAD.IADD R3, R2, 0x1, R3 ;  /* 0x0000000102037824 */ /* 0x000fca00078e0203 */
[----:B------:R-:W-:-:S07]  /*0260*/  VIMNMX R5, PT, PT, R3, R5, PT ;  /* 0x0000000503057248 */ /* 0x000fce0003fe0100 */
[----:B0--34-:R-:W-:Y:S05]  /*0270*/  @P1 BRA `(.L_x_0) ;  /* 0x0000001000941947 */ /* 0x019fea0003800000 */
[C---:B------:R-:W-:Y:S01]  /*0280*/  IMAD.IADD R4, R2.reuse, 0x1, -R5 ;  /* 0x0000000102047824 */ /* 0x040fe200078e0a05 */
[C---:B------:R-:W-:Y:S01]  /*0290*/  IADD3 R9, PT, PT, -R2.reuse, R5, RZ ;  /* 0x0000000502097210 */ /* 0x040fe20007ffe1ff */
[C---:B------:R-:W-:Y:S01]  /*02a0*/  VIADD R6, R2.reuse, 0x2 ;  /* 0x0000000202067836 */ /* 0x040fe20000000000 */
[----:B------:R-:W-:Y:S01]  /*02b0*/  IADD3 R7, PT, PT, R2, 0x3, RZ ;  /* 0x0000000302077810 */ /* 0x000fe20007ffe0ff */
[----:B------:R-:W-:Y:S01]  /*02c0*/  IMAD.MOV.U32 R8, RZ, RZ, R2 ;  /* 0x000000ffff087224 */ /* 0x000fe200078e0002 */
[----:B------:R-:W-:Y:S01]  /*02d0*/  ISETP.GT.U32.AND P2, PT, R4, -0x4, PT ;  /* 0xfffffffc0400780c */ /* 0x000fe20003f44070 */
[----:B------:R-:W-:Y:S01]  /*02e0*/  VIADD R4, R2, 0x1 ;  /* 0x0000000102047836 */ /* 0x000fe20000000000 */
[----:B------:R-:W-:-:S11]  /*02f0*/  LOP3.LUT R9, R9, 0x3, RZ, 0xc0, !PT ;  /* 0x0000000309097812 */ /* 0x000fd600078ec0ff */
.L_x_8:
[----:B------:R-:W-:-:S13]  /*0300*/  ISETP.GT.AND P0, PT, R3, R2, PT ;  /* 0x000000020300720c */ /* 0x000fda0003f04270 */
[----:B-1-34-:R-:W-:Y:S05]  /*0310*/  @!P0 BRA `(.L_x_1) ;  /* 0x0000001000608947 */ /* 0x01afea0003800000 */
[----:B------:R-:W1:Y:S01]  /*0320*/  LDCU UR5, c[0x0][0x390] ;  /* 0x00007200ff0577ac */ /* 0x000e620008000800 */
[----:B------:R-:W2:Y:S01]  /*0330*/  LDC.64 R12, c[0x0][0x388] ;  /* 0x0000e200ff0c7b82 */ /* 0x000ea20000000a00 */
[----:B------:R-:W-:-:S07]  /*0340*/  SHF.R.S32.HI R10, RZ, 0x1f, R2 ;  /* 0x0000001fff0a7819 */ /* 0x000fce0000011402 */
[----:B------:R-:W3:Y:S01]  /*0350*/  LDC.64 R14, c[0x0][0x388] ;  /* 0x0000e200ff0e7b82 */ /* 0x000ee20000000a00 */
[----:B-1----:R-:W-:-:S04]  /*0360*/  IMAD R11, R8, UR5, RZ ;  /* 0x00000005080b7c24 */ /* 0x002fc8000f8e02ff */
[C---:B------:R-:W-:Y:S01]  /*0370*/  IMAD.IADD R17, R2.reuse, 0x1, R11 ;  /* 0x0000000102117824 */ /* 0x040fe200078e020b */
[----:B------:R-:W-:-:S04]  /*0380*/  IADD3 R16, P0, PT, R2, R11, RZ ;  /* 0x0000000b02107210 */ /* 0x000fc80007f1e0ff */
[C---:B--2---:R-:W-:Y:S02]  /*0390*/  LEA R12, P3, R16.reuse, R12, 0x2 ;  /* 0x0000000c100c7211 */ /* 0x044fe400078610ff */
[----:B------:R-:W-:Y:S02]  /*03a0*/  LEA.HI.X.SX32 R18, R11, R10, 0x1, P0 ;  /* 0x0000000a0b127211 */ /* 0x000fe400000f0eff */
[----:B------:R-:W-:Y:S01]  /*03b0*/  MOV R10, R2 ;  /* 0x00000002000a7202 */ /* 0x000fe20000000f00 */
[----:B---3--:R-:W-:Y:S01]  /*03c0*/  IMAD.WIDE R14, R17, 0x4, R14 ;  /* 0x00000004110e7825 */ /* 0x008fe200078e020e */
[----:B------:R-:W-:-:S07]  /*03d0*/  LEA.HI.X R13, R16, R13, R18, 0x2, P3 ;  /* 0x0000000d100d7211 */ /* 0x000fce00018f1412 */
.L_x_7:
[----:B-1----:R-:W1:Y:S01]  /*03e0*/  LDCU UR5, c[0x0][0x390] ;  /* 0x00007200ff0577ac */ /* 0x002e620008000800 */
[----:B----4-:R-:W2:Y:S01]  /*03f0*/  LDC.64 R18, c[0x0][0x388] ;  /* 0x0000e200ff127b82 */ /* 0x010ea20000000a00 */
[----:B------:R-:W-:Y:S01]  /*0400*/  ISETP.NE.AND P0, PT, R9, RZ, PT ;  /* 0x000000ff0900720c */ /* 0x000fe20003f05270 */
[----:B---3--:R-:W-:Y:S01]  /*0410*/  IMAD.MOV.U32 R21, RZ, RZ, R10 ;  /* 0x000000ffff157224 */ /* 0x008fe200078e000a */
[----:B------:R-:W-:Y:S01]  /*0420*/  MOV R28, R2 ;  /* 0x00000002001c7202 */ /* 0x000fe20000000f00 */
[C---:B-1----:R-:W-:Y:S02]  /*0430*/  IMAD R17, R10.reuse, UR5, R8 ;  /* 0x000000050a117c24 */ /* 0x042fe4000f8e0208 */
[----:B------:R-:W-:-:S05]  /*0440*/  VIADD R10, R10, 0x1 ;  /* 0x000000010a0a7836 */ /* 0x000fca0000000000 */
[----:B------:R-:W-:Y:S01]  /*0450*/  ISETP.GE.AND P3, PT, R10, R5, PT ;  /* 0x000000050a00720c */ /* 0x000fe20003f66270 */
[----:B--2---:R-:W-:Y:S02]  /*0460*/  IMAD.WIDE R16, R17, 0x4, R18 ;  /* 0x0000000411107825 */ /* 0x004fe400078e0212 */
[----:B------:R-:W-:Y:S10]  /*0470*/  @!P0 BRA `(.L_x_2) ;  /* 0x0000000000708947 */ /* 0x000ff40003800000 */
[----:B------:R-:W-:Y:S01]  /*0480*/  IMAD R23, R21, UR5, R2 ;  /* 0x0000000515177c24 */ /* 0x000fe2000f8e0202 */
[----:B0-----:R-:W2:Y:S03]  /*0490*/  LDG.E R20, desc[UR8][R16.64] ;  /* 0x0000000810147981 */ /* 0x001ea6000c1e1900 */
[----:B------:R-:W-:Y:S02]  /*04a0*/  IMAD.WIDE R18, R23, 0x4, R18 ;  /* 0x0000000417127825 */ /* 0x000fe400078e0212 */
[----:B------:R-:W2:Y:S04]  /*04b0*/  LDG.E R23, desc[UR8][R14.64] ;  /* 0x000000080e177981 */ /* 0x000ea8000c1e1900 */
[----:B------:R-:W3:Y:S01]  /*04c0*/  LDG.E R22, desc[UR8][R18.64] ;  /* 0x0000000812167981 */ /* 0x000ee2000c1e1900 */
[----:B------:R-:W-:-:S02]  /*04d0*/  IMAD.MOV.U32 R28, RZ, RZ, R4 ;  /* 0x000000ffff1c7224 */ /* 0x000fc400078e0004 */
[----:B--2---:R-:W-:-:S05]  /*04e0*/  IMAD.IADD R23, R20, 0x1, R23 ;  /* 0x0000000114177824 */ /* 0x004fca00078e0217 */
[----:B---3--:R-:W-:-:S13]  /*04f0*/  ISETP.GE.AND P0, PT, R23, R22, PT ;  /* 0x000000161700720c */ /* 0x008fda0003f06270 */
[----:B------:R1:W-:Y:S01]  /*0500*/  @!P0 STG.E desc[UR8][R18.64], R23 ;  /* 0x0000001712008986 */ /* 0x0003e2000c101908 */
[----:B------:R-:W-:-:S13]  /*0510*/  ISETP.NE.AND P0, PT, R9, 0x1, PT ;  /* 0x000000010900780c */ /* 0x000fda0003f05270 */
[----:B-1----:R-:W-:Y:S05]  /*0520*/  @!P0 BRA `(.L_x_2) ;  /* 0x0000000000448947 */ /* 0x002fea0003800000 */
[----:B------:R-:W2:Y:S04]  /*0530*/  LDG.E R20, desc[UR8][R16.64] ;  /* 0x0000000810147981 */ /* 0x000ea8000c1e1900 */
[----:B------:R-:W2:Y:S04]  /*0540*/  LDG.E R23, desc[UR8][R12.64+0x4] ;  /* 0x000004080c177981 */ /* 0x000ea8000c1e1900 */
[----:B------:R-:W3:Y:S01]  /*0550*/  LDG.E R22, desc[UR8][R18.64+0x4] ;  /* 0x0000040812167981 */ /* 0x000ee2000c1e1900 */
[----:B------:R-:W-:Y:S01]  /*0560*/  IMAD.MOV.U32 R28, RZ, RZ, R6 ;  /* 0x000000ffff1c7224 */ /* 0x000fe200078e0006 */
[----:B--2---:R-:W-:-:S04]  /*0570*/  IADD3 R23, PT, PT, R20, R23, RZ ;  /* 0x0000001714177210 */ /* 0x004fc80007ffe0ff */
[----:B---3--:R-:W-:-:S13]  /*0580*/  ISETP.GE.AND P0, PT, R23, R22, PT ;  /* 0x000000161700720c */ /* 0x008fda0003f06270 */
[----:B------:R1:W-:Y:S01]  /*0590*/  @!P0 STG.E desc[UR8][R18.64+0x4], R23 ;  /* 0x0000041712008986 */ /* 0x0003e2000c101908 */
[----:B------:R-:W-:-:S13]  /*05a0*/  ISETP.NE.AND P0, PT, R9, 0x2, PT ;  /* 0x000000020900780c */ /* 0x000fda0003f05270 */
[----:B-1----:R-:W-:Y:S05]  /*05b0*/  @!P0 BRA `(.L_x_2) ;  /* 0x0000000000208947 */ /* 0x002fea0003800000 */
[----:B------:R-:W2:Y:S04]  /*05c0*/  LDG.E R20, desc[UR8][R16.64] ;  /* 0x0000000810147981 */ /* 0x000ea8000c1e1900 */
[----:B------:R-:W2:Y:S04]  /*05d0*/  LDG.E R23, desc[UR8][R12.64+0x8] ;  /* 0x000008080c177981 */ /* 0x000ea8000c1e1900 */
[----:B------:R-:W3:Y:S01]  /*05e0*/  LDG.E R22, desc[UR8][R18.64+0x8] ;  /* 0x0000080812167981 */ /* 0x000ee2000c1e1900 */
[----:B------:R-:W-:Y:S01]  /*05f0*/  MOV R28, R7 ;  /* 0x00000007001c7202 */ /* 0x000fe20000000f00 */
[----:B--2---:R-:W-:-:S05]  /*0600*/  IMAD.IADD R23, R20, 0x1, R23 ;  /* 0x0000000114177824 */ /* 0x004fca00078e0217 */
[----:B---3--:R-:W-:-:S13]  /*0610*/  ISETP.GE.AND P0, PT, R23, R22, PT ;  /* 0x000000161700720c */ /* 0x008fda0003f06270 */
[----:B------:R1:W-:Y:S01]  /*0620*/  @!P0 STG.E desc[UR8][R18.64+0x8], R23 ;  /* 0x0000081712008986 */ /* 0x0003e2000c101908 */
[----:B------:R-:W-:-:S07]  /*0630*/  @!P0 IMAD.MOV.U32 R28, RZ, RZ, R7 ;  /* 0x000000ffff1c8224 */ /* 0x000fce00078e0007 */
.L_x_2:
[----:B------:R-:W-:Y:S05]  /*0640*/  @P2 BRA `(.L_x_3) ;  /* 0x0000000c00902947 */ /* 0x000fea0003800000 */
[--C-:B-1----:R-:W-:Y:S01]  /*0650*/  IMAD.IADD R18, R5, 0x1, -R28.reuse ;  /* 0x0000000105127824 */ /* 0x102fe200078e0a1c */
[----:B------:R-:W-:Y:S01]  /*0660*/  PLOP3.LUT P0, PT, PT, PT, PT, 0x80, 0x8 ;  /* 0x000000000008781c */ /* 0x000fe20003f0f070 */
[----:B------:R-:W-:Y:S01]  /*0670*/  IMAD R31, R21, UR5, R28 ;  /* 0x00000005151f7c24 */ /* 0x000fe2000f8e021c */
[----:B------:R-:W-:Y:S02]  /*0680*/  IADD3 R29, PT, PT, R28, R11, RZ ;  /* 0x0000000b1c1d7210 */ /* 0x000fe40007ffe0ff */
[----:B------:R-:W-:-:S13]  /*0690*/  ISETP.GT.AND P4, PT, R18, 0xc, PT ;  /* 0x0000000c1200780c */ /* 0x000fda0003f84270 */
[----:B------:R-:W-:Y:S05]  /*06a0*/  @!P4 BRA `(.L_x_4) ;  /* 0x0000000400ecc947 */ /* 0x000fea0003800000 */
[----:B------:R-:W1:Y:S01]  /*06b0*/  LDC.64 R18, c[0x0][0x388] ;  /* 0x0000e200ff127b82 */ /* 0x000e620000000a00 */
[----:B------:R-:W-:Y:S01]  /*06c0*/  PLOP3.LUT P0, PT, PT, PT, PT, 0x8, 0x80 ;  /* 0x000000000080781c */ /* 0x000fe20003f0e170 */
[----:B------:R-:W-:Y:S01]  /*06d0*/  VIADD R33, R5, 0xfffffff4 ;  /* 0xfffffff405217836 */ /* 0x000fe20000000000 */
[----:B-1----:R-:W-:-:S05]  /*06e0*/  IADD3 R18, P4, PT, R18, 0x8, RZ ;  /* 0x0000000812127810 */ /* 0x002fca0007f9e0ff */
[----:B------:R-:W-:-:S08]  /*06f0*/  IMAD.X R19, RZ, RZ, R19, P4 ;  /* 0x000000ffff137224 */ /* 0x000fd000020e0613 */
.L_x_5:
[--C-:B------:R-:W-:Y:S01]  /*0700*/  IMAD.WIDE R22, R29, 0x4, R18.reuse ;  /* 0x000000041d167825 */ /* 0x100fe200078e0212 */
[----:B0-----:R-:W2:Y:S03]  /*0710*/  LDG.E R24, desc[UR8][R16.64] ;  /* 0x0000000810187981 */ /* 0x001ea6000c1e1900 */
[----:B------:R-:W-:Y:S02]  /*0720*/  IMAD.WIDE R20, R31, 0x4, R18 ;  /* 0x000000041f147825 */ /* 0x000fe400078e0212 */
[----:B------:R-:W2:Y:S04]  /*0730*/  LDG.E R19, desc[UR8][R22.64+-0x8] ;  /* 0xfffff80816137981 */ /* 0x000ea8000c1e1900 */
[----:B------:R-:W3:Y:S04]  /*0740*/  LDG.E R18, desc[UR8][R20.64+-0x8] ;  /* 0xfffff80814127981 */ /* 0x000ee8000c1e1900 */
[----:B------:R-:W4:Y:S01]  /*0750*/  LDG.E R26, desc[UR8][R20.64+0x4] ;  /* 0x00000408141a7981 */ /* 0x000f22000c1e1900 */
[----:B--2---:R-:W-:-:S04]  /*0760*/  IADD3 R25, PT, PT, R24, R19, RZ ;  /* 0x0000001318197210 */ /* 0x004fc80007ffe0ff */
[----:B---3--:R-:W-:Y:S02]  /*0770*/  ISETP.GE.AND P4, PT, R25, R18, PT ;  /* 0x000000121900720c */ /* 0x008fe40003f86270 */
[----:B------:R-:W2:Y:S11]  /*0780*/  LDG.E R18, desc[UR8][R20.64+-0x4] ;  /* 0xfffffc0814127981 */ /* 0x000eb6000c1e1900 */
[----:B------:R0:W-:Y:S04]  /*0790*/  @!P4 STG.E desc[UR8][R20.64+-0x8], R25 ;  /* 0xfffff8191400c986 */ /* 0x0001e8000c101908 */
[----:B------:R-:W3:Y:S04]  /*07a0*/  @!P4 LDG.E R24, desc[UR8][R16.64] ;  /* 0x000000081018c981 */ /* 0x000ee8000c1e1900 */
[----:B------:R-:W3:Y:S02]  /*07b0*/  LDG.E R19, desc[UR8][R22.64+-0x4] ;  /* 0xfffffc0816137981 */ /* 0x000ee4000c1e1900 */
[----:B---3--:R-:W-:-:S05]  /*07c0*/  IMAD.IADD R27, R24, 0x1, R19 ;  /* 0x00000001181b7824 */ /* 0x008fca00078e0213 */
[----:B--2---:R-:W-:Y:S02]  /*07d0*/  ISETP.GE.AND P4, PT, R27, R18, PT ;  /* 0x000000121b00720c */ /* 0x004fe40003f86270 */
[----:B------:R-:W2:Y:S11]  /*07e0*/  LDG.E R18, desc[UR8][R20.64] ;  /* 0x0000000814127981 */ /* 0x000eb6000c1e1900 */
[----:B------:R1:W-:Y:S04]  /*07f0*/  @!P4 STG.E desc[UR8][R20.64+-0x4], R27 ;  /* 0xfffffc1b1400c986 */ /* 0x0003e8000c101908 */
[----:B------:R-:W3:Y:S04]  /*0800*/  @!P4 LDG.E R24, desc[UR8][R16.64] ;  /* 0x000000081018c981 */ /* 0x000ee8000c1e1900 */
[----:B------:R-:W3:Y:S02]  /*0810*/  LDG.E R19, desc[UR8][R22.64] ;  /* 0x0000000816137981 */ /* 0x000ee4000c1e1900 */
[----:B---3--:R-:W-:-:S05]  /*0820*/  IMAD.IADD R35, R24, 0x1, R19 ;  /* 0x0000000118237824 */ /* 0x008fca00078e0213 */
[----:B--2---:R-:W-:Y:S02]  /*0830*/  ISETP.GE.AND P4, PT, R35, R18, PT ;  /* 0x000000122300720c */ /* 0x004fe40003f86270 */
[----:B------:R-:W2:Y:S11]  /*0840*/  LDC.64 R18, c[0x0][0x388] ;  /* 0x0000e200ff127b82 */ /* 0x000eb60000000a00 */
[----:B------:R-:W-:Y:S04]  /*0850*/  @!P4 STG.E desc[UR8][R20.64], R35 ;  /* 0x000000231400c986 */ /* 0x000fe8000c101908 */
[----:B0-----:R-:W3:Y:S04]  /*0860*/  LDG.E R25, desc[UR8][R22.64+0x4] ;  /* 0x0000040816197981 */ /* 0x001ee8000c1e1900 */
[----:B------:R-:W3:Y:S01]  /*0870*/  @!P4 LDG.E R24, desc[UR8][R16.64] ;  /* 0x000000081018c981 */ /* 0x000ee2000c1e1900 */
[----:B--2---:R-:W-:Y:S01]  /*0880*/  IADD3 R18, P5, PT, R18, 0x8, RZ ;  /* 0x0000000812127810 */ /* 0x004fe20007fbe0ff */
[----:B-1----:R-:W-:-:S04]  /*0890*/  VIADD R27, R29, 0x4 ;  /* 0x000000041d1b7836 */ /* 0x002fc80000000000 */
[----:B------:R-:W-:Y:S01]  /*08a0*/  IMAD.X R19, RZ, RZ, R19, P5 ;  /* 0x000000ffff137224 */ /* 0x000fe200028e0613 */
[----:B---3--:R-:W-:-:S04]  /*08b0*/  IADD3 R37, PT, PT, R25, R24, RZ ;  /* 0x0000001819257210 */ /* 0x008fc80007ffe0ff */
[----:B----4-:R-:W-:Y:S01]  /*08c0*/  ISETP.GE.AND P4, PT, R37, R26, PT ;  /* 0x0000001a2500720c */ /* 0x010fe20003f86270 */
[----:B------:R-:W-:Y:S01]  /*08d0*/  IMAD.WIDE R26, R27, 0x4, R18 ;  /* 0x000000041b1a7825 */ /* 0x000fe200078e0212 */
[----:B------:R-:W-:-:S05]  /*08e0*/  IADD3 R25, PT, PT, R31, 0x4, RZ ;  /* 0x000000041f197810 */ /* 0x000fca0007ffe0ff */
[----:B------:R-:W-:-:S06]  /*08f0*/  IMAD.WIDE R22, R25, 0x4, R18 ;  /* 0x0000000419167825 */ /* 0x000fcc00078e0212 */
[----:B------:R0:W-:Y:S04]  /*0900*/  @!P4 STG.E desc[UR8][R20.64+0x4], R37 ;  /* 0x000004251400c986 */ /* 0x0001e8000c101908 */
[----:B------:R-:W2:Y:S04]  /*0910*/  LDG.E R24, desc[UR8][R16.64] ;  /* 0x0000000810187981 */ /* 0x000ea8000c1e1900 */
[----:B------:R-:W2:Y:S04]  /*0920*/  LDG.E R25, desc[UR8][R26.64+-0x8] ;  /* 0xfffff8081a197981 */ /* 0x000ea8000c1e1900 */
[----:B------:R-:W3:Y:S04]  /*0930*/  LDG.E R30, desc[UR8][R22.64+-0x8] ;  /* 0xfffff808161e7981 */ /* 0x000ee8000c1e1900 */
[----:B0-----:R-:W4:Y:S01]  /*0940*/  LDG.E R20, desc[UR8][R22.64] ;  /* 0x0000000816147981 */ /* 0x001f22000c1e1900 */
[----:B--2---:R-:W-:-:S05]  /*0950*/  IMAD.IADD R35, R24, 0x1, R25 ;  /* 0x0000000118237824 */ /* 0x004fca00078e0219 */
[----:B---3--:R-:W-:Y:S02]  /*0960*/  ISETP.GE.AND P4, PT, R35, R30, PT ;  /* 0x0000001e2300720c */ /* 0x008fe40003f86270 */
[----:B------:R-:W2:Y:S11]  /*0970*/  LDG.E R30, desc[UR8][R22.64+-0x4] ;  /* 0xfffffc08161e7981 */ /* 0x000eb6000c1e1900 */
[----:B------:R-:W-:Y:S04]  /*0980*/  @!P4 STG.E desc[UR8][R22.64+-0x8], R35 ;  /* 0xfffff8231600c986 */ /* 0x000fe8000c101908 */
[----:B------:R-:W3:Y:S04]  /*0990*/  @!P4 LDG.E R24, desc[UR8][R16.64] ;  /* 0x000000081018c981 */ /* 0x000ee8000c1e1900 */
[----:B------:R-:W3:Y:S02]  /*09a0*/  LDG.E R25, desc[UR8][R26.64+-0x4] ;  /* 0xfffffc081a197981 */ /* 0x000ee4000c1e1900 */
[----:B---3--:R-:W-:-:S05]  /*09b0*/  IMAD.IADD R25, R25, 0x1, R24 ;  /* 0x0000000119197824 */ /* 0x008fca00078e0218 */
[----:B--2---:R-:W-:-:S13]  /*09c0*/  ISETP.GE.AND P4, PT, R25, R30, PT ;  /* 0x0000001e1900720c */ /* 0x004fda0003f86270 */
[----:B------:R0:W-:Y:S04]  /*09d0*/  @!P4 STG.E desc[UR8][R22.64+-0x4], R25 ;  /* 0xfffffc191600c986 */ /* 0x0001e8000c101908 */
[----:B------:R-:W2:Y:S04]  /*09e0*/  @!P4 LDG.E R24, desc[UR8][R16.64] ;  /* 0x000000081018c981 */ /* 0x000ea8000c1e1900 */
[----:B------:R-:W2:Y:S02]  /*09f0*/  LDG.E R21, desc[UR8][R26.64] ;  /* 0x000000081a157981 */ /* 0x000ea4000c1e1900 */
[----:B--2---:R-:W-:-:S04]  /*0a00*/  IADD3 R37, PT, PT, R21, R24, RZ ;  /* 0x0000001815257210 */ /* 0x004fc80007ffe0ff */
[----:B----4-:R-:W-:Y:S02]  /*0a10*/  ISETP.GE.AND P4, PT, R37, R20, PT ;  /* 0x000000142500720c */ /* 0x010fe40003f86270 */
[----:B------:R-:W2:Y:S11]  /*0a20*/  LDG.E R20, desc[UR8][R22.64+0x4] ;  /* 0x0000040816147981 */ /* 0x000eb6000c1e1900 */
[----:B------:R-:W-:Y:S04]  /*0a30*/  @!P4 STG.E desc[UR8][R22.64], R37 ;  /* 0x000000251600c986 */ /* 0x000fe8000c101908 */
[----:B------:R-:W3:Y:S04]  /*0a40*/  LDG.E R21, desc[UR8][R26.64+0x4] ;  /* 0x000004081a157981 */ /* 0x000ee8000c1e1900 */
[----:B------:R-:W3:Y:S01]  /*0a50*/  @!P4 LDG.E R24, desc[UR8][R16.64] ;  /* 0x000000081018c981 */ /* 0x000ee2000c1e1900 */
[----:B0-----:R-:W-:-:S02]  /*0a60*/  VIADD R25, R29, 0x8 ;  /* 0x000000081d197836 */ /* 0x001fc40000000000 */
[----:B---3--:R-:W-:-:S05]  /*0a70*/  IMAD.IADD R35, R21, 0x1, R24 ;  /* 0x0000000115237824 */ /* 0x008fca00078e0218 */
[----:B--2---:R-:W-:Y:S01]  /*0a80*/  ISETP.GE.AND P4, PT, R35, R20, PT ;  /* 0x000000142300720c */ /* 0x004fe20003f86270 */
        /* <DEDUP_REMOVED lines=25> */
[----:B0-----:R-:W-:-:S05]  /*0c20*/  IADD3 R27, PT, PT, R31, 0xc, RZ ;  /* 0x0000000c1f1b7810 */ /* 0x001fca0007ffe0ff */
[----:B------:R-:W-:-:S04]  /*0c30*/  IMAD.WIDE R26, R27, 0x4, R18 ;  /* 0x000000041b1a7825 */ /* 0x000fc800078e0212 */
[----:B---3--:R-:W-:-:S05]  /*0c40*/  IMAD.IADD R37, R23, 0x1, R30 ;  /* 0x0000000117257824 */ /* 0x008fca00078e021e */
[----:B--2---:R-:W-:Y:S01]  /*0c50*/  ISETP.GE.AND P4, PT, R37, R22, PT ;  /* 0x000000162500720c */ /* 0x004fe20003f86270 */
[----:B------:R-:W-:-:S04]  /*0c60*/  VIADD R23, R29, 0xc ;  /* 0x0000000c1d177836 */ /* 0x000fc80000000000 */
[----:B------:R-:W-:-:S08]  /*0c70*/  IMAD.WIDE R22, R23, 0x4, R18 ;  /* 0x0000000417167825 */ /* 0x000fd000078e0212 */
        /* <DEDUP_REMOVED lines=8> */
[----:B------:R1:W-:Y:S04]  /*0d00*/  @!P4 STG.E desc[UR8][R26.64+-0x8], R35 ;  /* 0xfffff8231a00c986 */ /* 0x0003e8000c101908 */
        /* <DEDUP_REMOVED lines=10> */
[----:B------:R1:W-:Y:S04]  /*0db0*/  @!P4 STG.E desc[UR8][R26.64], R37 ;  /* 0x000000251a00c986 */ /* 0x0003e8000c101908 */
[----:B------:R-:W3:Y:S04]  /*0dc0*/  LDG.E R21, desc[UR8][R22.64+0x4] ;  /* 0x0000040816157981 */ /* 0x000ee8000c1e1900 */
[----:B------:R-:W3:Y:S01]  /*0dd0*/  @!P4 LDG.E R30, desc[UR8][R16.64] ;  /* 0x00000008101ec981 */ /* 0x000ee2000c1e1900 */
[----:B------:R-:W-:Y:S01]  /*0de0*/  VIADD R28, R28, 0x10 ;  /* 0x000000101c1c7836 */ /* 0x000fe20000000000 */
[----:B------:R-:W-:Y:S01]  /*0df0*/  IADD3 R29, PT, PT, R29, 0x10, RZ ;  /* 0x000000101d1d7810 */ /* 0x000fe20007ffe0ff */
[----:B------:R-:W-:-:S02]  /*0e00*/  VIADD R31, R31, 0x10 ;  /* 0x000000101f1f7836 */ /* 0x000fc40000000000 */
[----:B---3--:R-:W-:-:S05]  /*0e10*/  IMAD.IADD R21, R21, 0x1, R30 ;  /* 0x0000000115157824 */ /* 0x008fca00078e021e */
[----:B--2---:R-:W-:-:S13]  /*0e20*/  ISETP.GE.AND P4, PT, R21, R20, PT ;  /* 0x000000141500720c */ /* 0x004fda0003f86270 */
[----:B------:R1:W-:Y:S01]  /*0e30*/  @!P4 STG.E desc[UR8][R26.64+0x4], R21 ;  /* 0x000004151a00c986 */ /* 0x0003e2000c101908 */
[----:B------:R-:W-:-:S13]  /*0e40*/  ISETP.GE.AND P4, PT, R28, R33, PT ;  /* 0x000000211c00720c */ /* 0x000fda0003f86270 */
[----:B-1----:R-:W-:Y:S05]  /*0e50*/  @!P4 BRA `(.L_x_5) ;  /* 0xfffffff80028c947 */ /* 0x002fea000383ffff */
.L_x_4:
[----:B------:R-:W-:-:S05]  /*0e60*/  IMAD.IADD R18, R5, 0x1, -R28 ;  /* 0x0000000105127824 */ /* 0x000fca00078e0a1c */
[----:B------:R-:W-:Y:S02]  /*0e70*/  ISETP.GT.AND P4, PT, R18, 0x4, PT ;  /* 0x000000041200780c */ /* 0x000fe40003f84270 */
[----:B------:R-:W1:Y:S11]  /*0e80*/  LDC.64 R18, c[0x0][0x388] ;  /* 0x0000e200ff127b82 */ /* 0x000e760000000a00 */
[----:B------:R-:W-:Y:S05]  /*0e90*/  @!P4 BRA `(.L_x_6) ;  /* 0x000000040004c947 */ /* 0x000fea0003800000 */
[----:B------:R-:W-:Y:S02]  /*0ea0*/  HFMA2 R20, -RZ, RZ, 0, 4.76837158203125e-07 ;  /* 0x00000008ff147431 */ /* 0x000fe400000001ff */
[----:B------:R-:W-:-:S03]  /*0eb0*/  IMAD.MOV.U32 R21, RZ, RZ, 0x0 ;  /* 0x00000000ff157424 */ /* 0x000fc600078e00ff */
[----:B-1----:R-:W-:Y:S02]  /*0ec0*/  IMAD.WIDE.U32 R22, R18, 0x1, R20 ;  /* 0x0000000112167825 */ /* 0x002fe400078e0014 */
[----:B0-----:R-:W2:Y:S02]  /*0ed0*/  LDG.E R20, desc[UR8][R16.64] ;  /* 0x0000000810147981 */ /* 0x001ea4000c1e1900 */
[----:B------:R-:W-:Y:S02]  /*0ee0*/  IMAD.IADD R23, R23, 0x1, R19 ;  /* 0x0000000117177824 */ /* 0x000fe400078e0213 */
[----:B------:R-:W-:-:S04]  /*0ef0*/  IMAD.WIDE R24, R29, 0x4, R22 ;  /* 0x000000041d187825 */ /* 0x000fc800078e0216 */
[----:B------:R-:W-:Y:S01]  /*0f00*/  IMAD.WIDE R22, R31, 0x4, R22 ;  /* 0x000000041f167825 */ /* 0x000fe200078e0216 */
[----:B------:R-:W2:Y:S04]  /*0f10*/  LDG.E R21, desc[UR8][R24.64+-0x8] ;  /* 0xfffff80818157981 */ /* 0x000ea8000c1e1900 */
[----:B------:R-:W3:Y:S01]  /*0f20*/  LDG.E R26, desc[UR8][R22.64+-0x8] ;  /* 0xfffff808161a7981 */ /* 0x000ee2000c1e1900 */
        /* <DEDUP_REMOVED lines=9> */
[----:B------:R-:W-:Y:S04]  /*0fc0*/  @!P0 STG.E desc[UR8][R22.64+-0x4], R33 ;  /* 0xfffffc2116008986 */ /* 0x000fe8000c101908 */
[----:B------:R-:W3:Y:S04]  /*0fd0*/  @!P0 LDG.E R20, desc[UR8][R16.64] ;  /* 0x0000000810148981 */ /* 0x000ee8000c1e1900 */
[----:B------:R-:W3:Y:S02]  /*0fe0*/  LDG.E R21, desc[UR8][R24.64] ;  /* 0x0000000818157981 */ /* 0x000ee4000c1e1900 */
[----:B---3--:R-:W-:-:S05]  /*0ff0*/  IMAD.IADD R35, R21, 0x1, R20 ;  /* 0x0000000115237824 */ /* 0x008fca00078e0214 */
[----:B--2---:R-:W-:Y:S02]  /*1000*/  ISETP.GE.AND P0, PT, R35, R26, PT ;  /* 0x0000001a2300720c */ /* 0x004fe40003f06270 */
[----:B------:R-:W2:Y:S11]  /*1010*/  LDG.E R26, desc[UR8][R22.64+0x4] ;  /* 0x00000408161a7981 */ /* 0x000eb6000c1e1900 */
[----:B------:R-:W-:Y:S04]  /*1020*/  @!P0 STG.E desc[UR8][R22.64], R35 ;  /* 0x0000002316008986 */ /* 0x000fe8000c101908 */
[----:B------:R-:W3:Y:S04]  /*1030*/  LDG.E R21, desc[UR8][R24.64+0x4] ;  /* 0x0000040818157981 */ /* 0x000ee8000c1e1900 */
[----:B------:R-:W3:Y:S01]  /*1040*/  @!P0 LDG.E R20, desc[UR8][R16.64] ;  /* 0x0000000810148981 */ /* 0x000ee2000c1e1900 */
[----:B------:R-:W-:Y:S01]  /*1050*/  VIADD R29, R29, 0x4 ;  /* 0x000000041d1d7836 */ /* 0x000fe20000000000 */
[----:B------:R-:W-:-:S02]  /*1060*/  IADD3 R31, PT, PT, R31, 0x4, RZ ;  /* 0x000000041f1f7810 */ /* 0x000fc40007ffe0ff */
[----:B---3--:R-:W-:Y:S02]  /*1070*/  IADD3 R37, PT, PT, R21, R20, RZ ;  /* 0x0000001415257210 */ /* 0x008fe40007ffe0ff */
[----:B------:R-:W-:Y:S02]  /*1080*/  IADD3 R20, P4, PT, R18, 0x8, RZ ;  /* 0x0000000812147810 */ /* 0x000fe40007f9e0ff */
[----:B--2---:R-:W-:-:S03]  /*1090*/  ISETP.GE.AND P0, PT, R37, R26, PT ;  /* 0x0000001a2500720c */ /* 0x004fc60003f06270 */
[----:B------:R-:W-:Y:S02]  /*10a0*/  IMAD.X R21, RZ, RZ, R19, P4 ;  /* 0x000000ffff157224 */ /* 0x000fe400020e0613 */
[----:B0-----:R-:W-:-:S04]  /*10b0*/  IMAD.WIDE R26, R29, 0x4, R20 ;  /* 0x000000041d1a7825 */ /* 0x001fc800078e0214 */
[----:B------:R-:W-:-:S04]  /*10c0*/  IMAD.WIDE R20, R31, 0x4, R20 ;  /* 0x000000041f147825 */ /* 0x000fc800078e0214 */
        /* <DEDUP_REMOVED lines=9> */
[----:B------:R-:W5:Y:S04]  /*1160*/  @!P0 LDG.E R24, desc[UR8][R16.64] ;  /* 0x0000000810188981 */ /* 0x000f68000c1e1900 */
[----:B------:R-:W5:Y:S02]  /*1170*/  LDG.E R25, desc[UR8][R26.64+-0x4] ;  /* 0xfffffc081a197981 */ /* 0x000f64000c1e1900 */
[----:B-----5:R-:W-:-:S05]  /*1180*/  IMAD.IADD R25, R25, 0x1, R24 ;  /* 0x0000000119197824 */ /* 0x020fca00078e0218 */
        /* <DEDUP_REMOVED lines=8> */
[----:B------:R-:W4:Y:S04]  /*1210*/  LDG.E R23, desc[UR8][R26.64+0x4] ;  /* 0x000004081a177981 */ /* 0x000f28000c1e1900 */
[----:B------:R-:W4:Y:S01]  /*1220*/  @!P0 LDG.E R24, desc[UR8][R16.64] ;  /* 0x0000000810188981 */ /* 0x000f22000c1e1900 */
[----:B------:R-:W-:-:S02]  /*1230*/  VIADD R28, R28, 0x4 ;  /* 0x000000041c1c7836 */ /* 0x000fc40000000000 */
[----:B------:R-:W-:Y:S02]  /*1240*/  VIADD R29, R29, 0x4 ;  /* 0x000000041d1d7836 */ /* 0x000fe40000000000 */
[----:B------:R-:W-:Y:S01]  /*1250*/  VIADD R31, R31, 0x4 ;  /* 0x000000041f1f7836 */ /* 0x000fe20000000000 */
[----:B------:R-:W-:Y:S01]  /*1260*/  IADD3 R28, PT, PT, R28, 0x4, RZ ;  /* 0x000000041c1c7810 */ /* 0x000fe20007ffe0ff */
[----:B----4-:R-:W-:-:S05]  /*1270*/  IMAD.IADD R23, R23, 0x1, R24 ;  /* 0x0000000117177824 */ /* 0x010fca00078e0218 */
[----:B--2---:R-:W-:-:S13]  /*1280*/  ISETP.GE.AND P0, PT, R23, R22, PT ;  /* 0x000000161700720c */ /* 0x004fda0003f06270 */
[----:B------:R3:W-:Y:S01]  /*1290*/  @!P0 STG.E desc[UR8][R20.64+0x4], R23 ;  /* 0x0000041714008986 */ /* 0x0007e2000c101908 */
[----:B------:R-:W-:-:S13]  /*12a0*/  PLOP3.LUT P0, PT, PT, PT, PT, 0x8, 0x80 ;  /* 0x000000000080781c */ /* 0x000fda0003f0e170 */
.L_x_6:
[----:B------:R-:W-:-:S13]  /*12b0*/  ISETP.LT.OR P0, PT, R28, R5, P0 ;  /* 0x000000051c00720c */ /* 0x000fda0000701670 */
[----:B------:R-:W-:Y:S05]  /*12c0*/  @!P0 BRA `(.L_x_3) ;  /* 0x0000000000708947 */ /* 0x000fea0003800000 */
[----:B-1----:R-:W-:Y:S01]  /*12d0*/  IADD3 R18, P0, PT, R18, 0x8, RZ ;  /* 0x0000000812127810 */ /* 0x002fe20007f1e0ff */
[----:B0--3--:R-:W2:Y:S03]  /*12e0*/  LDG.E R25, desc[UR8][R16.64] ;  /* 0x0000000810197981 */ /* 0x009ea6000c1e1900 */
[----:B------:R-:W-:-:S03]  /*12f0*/  IADD3.X R19, PT, PT, RZ, R19, RZ, P0, !PT ;  /* 0x00000013ff137210 */ /* 0x000fc600007fe4ff */
[----:B------:R-:W-:-:S04]  /*1300*/  IMAD.WIDE R20, R29, 0x4, R18 ;  /* 0x000000041d147825 */ /* 0x000fc800078e0212 */
[----:B------:R-:W-:Y:S01]  /*1310*/  IMAD.WIDE R18, R31, 0x4, R18 ;  /* 0x000000041f127825 */ /* 0x000fe200078e0212 */
[----:B------:R-:W2:Y:S04]  /*1320*/  LDG.E R22, desc[UR8][R20.64+-0x8] ;  /* 0xfffff80814167981 */ /* 0x000ea8000c1e1900 */
[----:B------:R-:W3:Y:S01]  /*1330*/  LDG.E R23, desc[UR8][R18.64+-0x8] ;  /* 0xfffff80812177981 */ /* 0x000ee2000c1e1900 */
[----:B--2---:R-:W-:-:S05]  /*1340*/  IMAD.IADD R24, R25, 0x1, R22 ;  /* 0x0000000119187824 */ /* 0x004fca00078e0216 */
        /* <DEDUP_REMOVED lines=11> */
[----:B---3--:R-:W-:-:S04]  /*1400*/  IADD3 R27, PT, PT, R22, R25, RZ ;  /* 0x00000019161b7210 */ /* 0x008fc80007ffe0ff */
[----:B--2---:R-:W-:Y:S02]  /*1410*/  ISETP.GE.AND P0, PT, R27, R23, PT ;  /* 0x000000171b00720c */ /* 0x004fe40003f06270 */
[----:B------:R-:W2:Y:S11]  /*1420*/  LDG.E R23, desc[UR8][R18.64+0x4] ;  /* 0x0000040812177981 */ /* 0x000eb6000c1e1900 */
[----:B------:R4:W-:Y:S04]  /*1430*/  @!P0 STG.E desc[UR8][R18.64], R27 ;  /* 0x0000001b12008986 */ /* 0x0009e8000c101908 */
[----:B------:R-:W3:Y:S04]  /*1440*/  @!P0 LDG.E R25, desc[UR8][R16.64] ;  /* 0x0000000810198981 */ /* 0x000ee8000c1e1900 */
[----:B------:R-:W3:Y:S02]  /*1450*/  LDG.E R22, desc[UR8][R20.64+0x4] ;  /* 0x0000040814167981 */ /* 0x000ee4000c1e1900 */
[----:B---3--:R-:W-:-:S05]  /*1460*/  IMAD.IADD R22, R22, 0x1, R25 ;  /* 0x0000000116167824 */ /* 0x008fca00078e0219 */
[----:B--2---:R-:W-:-:S13]  /*1470*/  ISETP.GE.AND P0, PT, R22, R23, PT ;  /* 0x000000171600720c */ /* 0x004fda0003f06270 */
[----:B------:R4:W-:Y:S02]  /*1480*/  @!P0 STG.E desc[UR8][R18.64+0x4], R22 ;  /* 0x0000041612008986 */ /* 0x0009e4000c101908 */
.L_x_3:
[----:B------:R-:W-:Y:S05]  /*1490*/  @!P3 BRA `(.L_x_7) ;  /* 0xffffffec00d0b947 */ /* 0x000fea000383ffff */
.L_x_1:
[----:B------:R-:W-:-:S05]  /*14a0*/  VIADD R8, R8, 0x1 ;  /* 0x0000000108087836 */ /* 0x000fca0000000000 */
[----:B------:R-:W-:-:S13]  /*14b0*/  ISETP.GE.AND P0, PT, R8, R5, PT ;  /* 0x000000050800720c */ /* 0x000fda0003f06270 */
[----:B------:R-:W-:Y:S05]  /*14c0*/  @!P0 BRA `(.L_x_8) ;  /* 0xffffffec008c8947 */ /* 0x000fea000383ffff */
.L_x_0:
[----:B------:R-:W-:-:S13]  /*14d0*/  ISETP.EQ.OR P3, PT, RZ, UR4, P1 ;  /* 0x00000004ff007c0c */ /* 0x000fda0008f62670 */
[----:B------:R-:W-:Y:S05]  /*14e0*/  @P3 BRA `(.L_x_9) ;  /* 0x0000001000b83947 */ /* 0x000fea0003800000 */
[----:B------:R-:W2:Y:S01]  /*14f0*/  LDCU UR7, c[0x0][0x380] ;  /* 0x00007000ff0777ac */ /* 0x000ea20008000800 */
[----:B------:R-:W-:-:S05]  /*1500*/  UMOV UR5, URZ ;  /* 0x000000ff00057c82 */ /* 0x000fca0008000000 */
.L_x_19:
[----:B------:R-:W5:Y:S01]  /*1510*/  LDC R7, c[0x0][0x380] ;  /* 0x0000e000ff077b82 */ /* 0x000f620000000800 */
[----:B------:R-:W2:Y:S01]  /*1520*/  LDCU UR6, c[0x0][0x390] ;  /* 0x00007200ff0677ac */ /* 0x000ea20008000800 */
[----:B----4-:R-:W-:Y:S01]  /*1530*/  MOV R22, R2 ;  /* 0x0000000200167202 */ /* 0x010fe20000000f00 */
[----:B--2---:R-:W-:-:S04]  /*1540*/  UISETP.LT.AND UP0, UPT, UR7, UR6, UPT ;  /* 0x000000060700728c */ /* 0x004fc8000bf01270 */
[----:B------:R-:W-:Y:S01]  /*1550*/  USEL UR10, UR7, UR6, UP0 ;  /* 0x00000006070a7287 */ /* 0x000fe20008000000 */
[----:B-----5:R-:W-:Y:S01]  /*1560*/  IMAD R4, R7, UR5, RZ ;  /* 0x0000000507047c24 */ /* 0x020fe2000f8e02ff */
[----:B------:R-:W-:-:S03]  /*1570*/  UIADD3 UR5, UPT, UPT, UR5, 0x1, URZ ;  /* 0x0000000105057890 */ /* 0x000fc6000fffe0ff */
[C---:B-1-3--:R-:W-:Y:S01]  /*1580*/  VIADD R23, R4.reuse, 0x3 ;  /* 0x0000000304177836 */ /* 0x04afe20000000000 */
[C---:B------:R-:W-:Y:S01]  /*1590*/  VIADDMNMX R7, R4.reuse, R7, UR6, PT ;  /* 0x0000000604077e46 */ /* 0x040fe2000b800107 */
[----:B------:R-:W-:Y:S01]  /*15a0*/  UISETP.NE.AND UP0, UPT, UR5, UR4, UPT ;  /* 0x000000040500728c */ /* 0x000fe2000bf05270 */
[C---:B------:R-:W-:Y:S02]  /*15b0*/  IADD3 R24, PT, PT, -R4.reuse, UR10, RZ ;  /* 0x0000000a04187c10 */ /* 0x040fe4000fffe1ff */
[----:B------:R-:W-:Y:S02]  /*15c0*/  ISETP.GE.AND P2, PT, R4, R7, PT ;  /* 0x000000070400720c */ /* 0x000fe40003f46270 */
[----:B------:R-:W-:-:S11]  /*15d0*/  LOP3.LUT R24, R24, 0x3, RZ, 0xc0, !PT ;  /* 0x0000000318187812 */ /* 0x000fd600078ec0ff */
.L_x_18:
[----:B------:R-:W-:-:S13]  /*15e0*/  ISETP.GT.AND P0, PT, R3, R2, PT ;  /* 0x000000020300720c */ /* 0x000fda0003f04270 */
[----:B-1-3--:R-:W-:Y:S05]  /*15f0*/  @!P0 BRA `(.L_x_10) ;  /* 0x00000010005c8947 */ /* 0x00afea0003800000 */
[----:B------:R-:W1:Y:S01]  /*1600*/  LDCU UR6, c[0x0][0x390] ;  /* 0x00007200ff0677ac */ /* 0x000e620008000800 */
[----:B------:R-:W2:Y:S01]  /*1610*/  LDC.64 R12, c[0x0][0x388] ;  /* 0x0000e200ff0c7b82 */ /* 0x000ea20000000a00 */
[----:B------:R-:W-:Y:S02]  /*1620*/  SHF.R.S32.HI R10, RZ, 0x1f, R4 ;  /* 0x0000001fff0a7819 */ /* 0x000fe40000011404 */
[----:B------:R-:W-:-:S05]  /*1630*/  MOV R27, R2 ;  /* 0x00000002001b7202 */ /* 0x000fca0000000f00 */
[----:B------:R-:W3:Y:S01]  /*1640*/  LDC.64 R8, c[0x0][0x388] ;  /* 0x0000e200ff087b82 */ /* 0x000ee20000000a00 */
[----:B-1----:R-:W-:-:S04]  /*1650*/  IMAD R25, R22, UR6, RZ ;  /* 0x0000000616197c24 */ /* 0x002fc8000f8e02ff */
[C---:B------:R-:W-:Y:S01]  /*1660*/  IMAD.IADD R7, R4.reuse, 0x1, R25 ;  /* 0x0000000104077824 */ /* 0x040fe200078e0219 */
[----:B------:R-:W-:-:S04]  /*1670*/  IADD3 R11, P0, PT, R4, R25, RZ ;  /* 0x00000019040b7210 */ /* 0x000fc80007f1e0ff */
[----:B--2---:R-:W-:Y:S02]  /*1680*/  LEA R6, P4, R11, R12, 0x2 ;  /* 0x0000000c0b067211 */ /* 0x004fe400078810ff */
[----:B------:R-:W-:Y:S01]  /*1690*/  LEA.HI.X.SX32 R10, R25, R10, 0x1, P0 ;  /* 0x0000000a190a7211 */ /* 0x000fe200000f0eff */
[----:B---3--:R-:W-:-:S03]  /*16a0*/  IMAD.WIDE R8, R7, 0x4, R8 ;  /* 0x0000000407087825 */ /* 0x008fc600078e0208 */
[----:B------:R-:W-:-:S07]  /*16b0*/  LEA.HI.X R7, R11, R13, R10, 0x2, P4 ;  /* 0x0000000d0b077211 */ /* 0x000fce00020f140a */
.L_x_17:
[----:B-1-3--:R-:W-:Y:S05]  /*16c0*/  @P2 BRA `(.L_x_11) ;  /* 0x00000010001c2947 */ /* 0x00afea0003800000 */
[----:B------:R-:W1:Y:S01]  /*16d0*/  LDC.64 R12, c[0x0][0x388] ;  /* 0x0000e200ff0c7b82 */ /* 0x000e620000000a00 */
[----:B------:R-:W2:Y:S01]  /*16e0*/  LDCU UR6, c[0x0][0x390] ;  /* 0x00007200ff0677ac */ /* 0x000ea20008000800 */
[----:B------:R-:W-:Y:S01]  /*16f0*/  ISETP.NE.AND P0, PT, R24, RZ, PT ;  /* 0x000000ff1800720c */ /* 0x000fe20003f05270 */
[----:B------:R-:W-:Y:S02]  /*1700*/  IMAD.MOV.U32 R26, RZ, RZ, R4 ;  /* 0x000000ffff1a7224 */ /* 0x000fe400078e0004 */
[----:B--2---:R-:W-:-:S04]  /*1710*/  IMAD R11, R27, UR6, R22 ;  /* 0x000000061b0b7c24 */ /* 0x004fc8000f8e0216 */
[----:B-1----:R-:W-:-:S06]  /*1720*/  IMAD.WIDE R10, R11, 0x4, R12 ;  /* 0x000000040b0a7825 */ /* 0x002fcc00078e020c */
[----:B------:R-:W-:Y:S05]  /*1730*/  @!P0 BRA `(.L_x_12) ;  /* 0x0000000000708947 */ /* 0x000fea0003800000 */
[----:B------:R-:W-:Y:S01]  /*1740*/  IMAD R15, R27, UR6, R4 ;  /* 0x000000061b0f7c24 */ /* 0x000fe2000f8e0204 */
[----:B0-----:R-:W2:Y:S03]  /*1750*/  LDG.E R16, desc[UR8][R10.64] ;  /* 0x000000080a107981 */ /* 0x001ea6000c1e1900 */
[----:B------:R-:W-:Y:S01]  /*1760*/  IMAD.WIDE R14, R15, 0x4, R12 ;  /* 0x000000040f0e7825 */ /* 0x000fe200078e020c */
[----:B------:R-:W2:Y:S04]  /*1770*/  LDG.E R17, desc[UR8][R8.64] ;  /* 0x0000000808117981 */ /* 0x000ea8000c1e1900 */
[----:B------:R-:W3:Y:S01]  /*1780*/  LDG.E R18, desc[UR8][R14.64] ;  /* 0x000000080e127981 */ /* 0x000ee2000c1e1900 */
[----:B------:R-:W-:Y:S01]  /*1790*/  IADD3 R26, PT, PT, R4, 0x1, RZ ;  /* 0x00000001041a7810 */ /* 0x000fe20007ffe0ff */
        /* <DEDUP_REMOVED lines=8> */
[----:B------:R-:W-:Y:S02]  /*1820*/  VIADD R26, R4, 0x2 ;  /* 0x00000002041a7836 */ /* 0x000fe40000000000 */
        /* <DEDUP_REMOVED lines=12> */
[----:B------:R-:W-:-:S07]  /*18f0*/  @!P0 IMAD.MOV.U32 R26, RZ, RZ, R23 ;  /* 0x000000ffff1a8224 */ /* 0x000fce00078e0017 */
.L_x_12:
[----:B-1----:R-:W-:-:S04]  /*1900*/  IADD3 R14, PT, PT, R4, -UR10, RZ ;  /* 0x8000000a040e7c10 */ /* 0x002fc8000fffe0ff */
[----:B------:R-:W-:-:S13]  /*1910*/  ISETP.GT.U32.AND P0, PT, R14, -0x4, PT ;  /* 0xfffffffc0e00780c */ /* 0x000fda0003f04070 */
[----:B------:R-:W-:Y:S05]  /*1920*/  @P0 BRA `(.L_x_11) ;  /* 0x0000000c00840947 */ /* 0x000fea0003800000 */
[----:B------:R-:W-:Y:S01]  /*1930*/  ISETP.GE.AND P0, PT, R26, UR10, PT ;  /* 0x0000000a1a007c0c */ /* 0x000fe2000bf06270 */
[----:B------:R-:W1:-:S12]  /*1940*/  LDCU UR12, c[0x0][0x390] ;  /* 0x00007200ff0c77ac */ /* 0x000e580008000800 */
[----:B------:R-:W-:Y:S05]  /*1950*/  @P0 BRA `(.L_x_13) ;  /* 0x0000000800f80947 */ /* 0x000fea0003800000 */
[----:B------:R-:W-:Y:S02]  /*1960*/  IADD3 R14, PT, PT, -R26, UR10, RZ ;  /* 0x0000000a1a0e7c10 */ /* 0x000fe4000fffe1ff */
[----:B------:R-:W-:Y:S02]  /*1970*/  PLOP3.LUT P0, PT, PT, PT, PT, 0x80, 0x8 ;  /* 0x000000000008781c */ /* 0x000fe40003f0f070 */
[----:B------:R-:W-:-:S13]  /*1980*/  ISETP.GT.AND P4, PT, R14, 0xc, PT ;  /* 0x0000000c0e00780c */ /* 0x000fda0003f84270 */
[----:B------:R-:W-:Y:S05]  /*1990*/  @!P4 BRA `(.L_x_14) ;  /* 0x0000000400e8c947 */ /* 0x000fea0003800000 */
[----:B------:R-:W2:Y:S01]  /*19a0*/  LDC.64 R12, c[0x0][0x388] ;  /* 0x0000e200ff0c7b82 */ /* 0x000ea20000000a00 */
[----:B------:R-:W-:Y:S01]  /*19b0*/  PLOP3.LUT P0, PT, PT, PT, PT, 0x8, 0x80 ;  /* 0x000000000080781c */ /* 0x000fe20003f0e170 */
[----:B------:R-:W3:Y:S01]  /*19c0*/  LDCU UR6, c[0x0][0x390] ;  /* 0x00007200ff0677ac */ /* 0x000ee20008000800 */
[----:B------:R-:W-:-:S12]  /*19d0*/  UIADD3 UR11, UPT, UPT, UR10, -0xc, URZ ;  /* 0xfffffff40a0b7890 */ /* 0x000fd8000fffe0ff */
.L_x_15:
[--C-:B------:R-:W-:Y:S01]  /*19e0*/  IMAD.IADD R21, R25, 0x1, R26.reuse ;  /* 0x0000000119157824 */ /* 0x100fe200078e021a */
[----:B0-----:R-:W4:Y:S01]  /*19f0*/  LDG.E R14, desc[UR8][R10.64] ;  /* 0x000000080a0e7981 */ /* 0x001f22000c1e1900 */
[----:B---3--:R-:W-:Y:S02]  /*1a00*/  IMAD R17, R27, UR6, R26 ;  /* 0x000000061b117c24 */ /* 0x008fe4000f8e021a */
[----:B--2---:R-:W-:-:S04]  /*1a10*/  IMAD.WIDE R20, R21, 0x4, R12 ;  /* 0x0000000415147825 */ /* 0x004fc800078e020c */
[----:B------:R-:W-:Y:S01]  /*1a20*/  IMAD.WIDE R16, R17, 0x4, R12 ;  /* 0x0000000411107825 */ /* 0x000fe200078e020c */
[----:B------:R-:W4:Y:S04]  /*1a30*/  LDG.E R15, desc[UR8][R20.64] ;  /* 0x00000008140f7981 */ /* 0x000f28000c1e1900 */
[----:B------:R-:W2:Y:S01]  /*1a40*/  LDG.E R18, desc[UR8][R16.64] ;  /* 0x0000000810127981 */ /* 0x000ea2000c1e1900 */
[----:B----4-:R-:W-:-:S05]  /*1a50*/  IMAD.IADD R19, R14, 0x1, R15 ;  /* 0x000000010e137824 */ /* 0x010fca00078e020f */
        /* <DEDUP_REMOVED lines=9> */
[----:B------:R-:W4:Y:S04]  /*1af0*/  @!P4 LDG.E R14, desc[UR8][R10.64] ;  /* 0x000000080a0ec981 */ /* 0x000f28000c1e1900 */
[----:B------:R-:W4:Y:S02]  /*1b00*/  LDG.E R15, desc[UR8][R20.64+0x8] ;  /* 0x00000808140f7981 */ /* 0x000f24000c1e1900 */
[----:B----4-:R-:W-:-:S05]  /*1b10*/  IMAD.IADD R31, R14, 0x1, R15 ;  /* 0x000000010e1f7824 */ /* 0x010fca00078e020f */
[----:B--2---:R-:W-:Y:S02]  /*1b20*/  ISETP.GE.AND P4, PT, R31, R18, PT ;  /* 0x000000121f00720c */ /* 0x004fe40003f86270 */
[----:B------:R-:W2:Y:S11]  /*1b30*/  LDG.E R18, desc[UR8][R16.64+0xc] ;  /* 0x00000c0810127981 */ /* 0x000eb6000c1e1900 */
[----:B------:R-:W-:Y:S04]  /*1b40*/  @!P4 STG.E desc[UR8][R16.64+0x8], R31 ;  /* 0x0000081f1000c986 */ /* 0x000fe8000c101908 */
[----:B------:R-:W4:Y:S04]  /*1b50*/  LDG.E R15, desc[UR8][R20.64+0xc] ;  /* 0x00000c08140f7981 */ /* 0x000f28000c1e1900 */
[----:B------:R-:W4:Y:S02]  /*1b60*/  @!P4 LDG.E R14, desc[UR8][R10.64] ;  /* 0x000000080a0ec981 */ /* 0x000f24000c1e1900 */
[----:B----4-:R-:W-:Y:S01]  /*1b70*/  IMAD.IADD R33, R15, 0x1, R14 ;  /* 0x000000010f217824 */ /* 0x010fe200078e020e */
[----:B------:R-:W-:-:S04]  /*1b80*/  IADD3 R14, PT, PT, R26, 0x4, RZ ;  /* 0x000000041a0e7810 */ /* 0x000fc80007ffe0ff */
[----:B--2---:R-:W-:Y:S01]  /*1b90*/  ISETP.GE.AND P4, PT, R33, R18, PT ;  /* 0x000000122100720c */ /* 0x004fe20003f86270 */
[--C-:B0-----:R-:W-:Y:S02]  /*1ba0*/  IMAD.IADD R19, R25, 0x1, R14.reuse ;  /* 0x0000000119137824 */ /* 0x101fe400078e020e */
[----:B------:R-:W-:Y:S02]  /*1bb0*/  IMAD R15, R27, UR6, R14 ;  /* 0x000000061b0f7c24 */ /* 0x000fe4000f8e020e */
[----:B------:R-:W-:-:S04]  /*1bc0*/  IMAD.WIDE R18, R19, 0x4, R12 ;  /* 0x0000000413127825 */ /* 0x000fc800078e020c */
[----:B------:R-:W-:-:S04]  /*1bd0*/  IMAD.WIDE R14, R15, 0x4, R12 ;  /* 0x000000040f0e7825 */ /* 0x000fc800078e020c */
[----:B------:R0:W-:Y:S04]  /*1be0*/  @!P4 STG.E desc[UR8][R16.64+0xc], R33 ;  /* 0x00000c211000c986 */ /* 0x0001e8000c101908 */
[----:B---3--:R-:W2:Y:S04]  /*1bf0*/  LDG.E R29, desc[UR8][R10.64] ;  /* 0x000000080a1d7981 */ /* 0x008ea8000c1e1900 */
        /* <DEDUP_REMOVED lines=9> */
[----:B---3--:R-:W-:-:S04]  /*1c90*/  IADD3 R20, PT, PT, R20, R29, RZ ;  /* 0x0000001d14147210 */ /* 0x008fc80007ffe0ff */
[----:B--2---:R-:W-:-:S13]  /*1ca0*/  ISETP.GE.AND P4, PT, R20, R21, PT ;  /* 0x000000151400720c */ /* 0x004fda0003f86270 */
[----:B------:R2:W-:Y:S04]  /*1cb0*/  @!P4 STG.E desc[UR8][R14.64+0x4], R20 ;  /* 0x000004140e00c986 */ /* 0x0005e8000c101908 */
[----:B------:R-:W3:Y:S04]  /*1cc0*/  @!P4 LDG.E R29, desc[UR8][R10.64] ;  /* 0x000000080a1dc981 */ /* 0x000ee8000c1e1900 */
[----:B------:R-:W3:Y:S02]  /*1cd0*/  LDG.E R16, desc[UR8][R18.64+0x8] ;  /* 0x0000080812107981 */ /* 0x000ee4000c1e1900 */
[----:B---3--:R-:W-:-:S05]  /*1ce0*/  IMAD.IADD R30, R16, 0x1, R29 ;  /* 0x00000001101e7824 */ /* 0x008fca00078e021d */
[----:B----4-:R-:W-:Y:S02]  /*1cf0*/  ISETP.GE.AND P4, PT, R30, R17, PT ;  /* 0x000000111e00720c */ /* 0x010fe40003f86270 */
[----:B------:R-:W3:Y:S11]  /*1d00*/  LDG.E R17, desc[UR8][R14.64+0xc] ;  /* 0x00000c080e117981 */ /* 0x000ef6000c1e1900 */
[----:B------:R-:W-:Y:S04]  /*1d10*/  @!P4 STG.E desc[UR8][R14.64+0x8], R30 ;  /* 0x0000081e0e00c986 */ /* 0x000fe8000c101908 */
[----:B------:R-:W0:Y:S04]  /*1d20*/  LDG.E R16, desc[UR8][R18.64+0xc] ;  /* 0x00000c0812107981 */ /* 0x000e28000c1e1900 */
[----:B------:R-:W0:Y:S02]  /*1d30*/  @!P4 LDG.E R29, desc[UR8][R10.64] ;  /* 0x000000080a1dc981 */ /* 0x000e24000c1e1900 */
[----:B0-----:R-:W-:Y:S01]  /*1d40*/  IMAD.IADD R28, R16, 0x1, R29 ;  /* 0x00000001101c7824 */ /* 0x001fe200078e021d */
[----:B------:R-:W-:-:S04]  /*1d50*/  IADD3 R16, PT, PT, R26, 0x8, RZ ;  /* 0x000000081a107810 */ /* 0x000fc80007ffe0ff */
[----:B---3--:R-:W-:Y:S01]  /*1d60*/  ISETP.GE.AND P4, PT, R28, R17, PT ;  /* 0x000000111c00720c */ /* 0x008fe20003f86270 */
[--C-:B------:R-:W-:Y:S02]  /*1d70*/  IMAD.IADD R21, R25, 0x1, R16.reuse ;  /* 0x0000000119157824 */ /* 0x100fe400078e0210 */
[----:B------:R-:W-:Y:S02]  /*1d80*/  IMAD R17, R27, UR6, R16 ;  /* 0x000000061b117c24 */ /* 0x000fe4000f8e0210 */
[----:B--2---:R-:W-:-:S04]  /*1d90*/  IMAD.WIDE R20, R21, 0x4, R12 ;  /* 0x0000000415147825 */ /* 0x004fc800078e020c */
        /* <DEDUP_REMOVED lines=28> */
[----:B------:R-:W-:-:S04]  /*1f60*/  IMAD.WIDE R14, R15, 0x4, R12 ;  /* 0x000000040f0e7825 */ /* 0x000fc800078e020c */
[----:B--2---:R-:W-:-:S04]  /*1f70*/  IMAD.WIDE R18, R19, 0x4, R12 ;  /* 0x0000000413127825 */ /* 0x004fc800078e020c */
        /* <DEDUP_REMOVED lines=14> */
[----:B------:R-:W2:Y:S04]  /*2060*/  @!P4 LDG.E R29, desc[UR8][R10.64] ;  /* 0x000000080a1dc981 */ /* 0x000ea8000c1e1900 */
[----:B------:R-:W2:Y:S02]  /*2070*/  LDG.E R16, desc[UR8][R14.64+0x8] ;  /* 0x000008080e107981 */ /* 0x000ea4000c1e1900 */
[----:B--2---:R-:W-:-:S05]  /*2080*/  IMAD.IADD R21, R16, 0x1, R29 ;  /* 0x0000000110157824 */ /* 0x004fca00078e021d */
[----:B----4-:R-:W-:Y:S02]  /*2090*/  ISETP.GE.AND P4, PT, R21, R17, PT ;  /* 0x000000111500720c */ /* 0x010fe40003f86270 */
[----:B------:R-:W2:Y:S11]  /*20a0*/  LDG.E R17, desc[UR8][R18.64+0xc] ;  /* 0x00000c0812117981 */ /* 0x000eb6000c1e1900 */
[----:B------:R0:W-:Y:S04]  /*20b0*/  @!P4 STG.E desc[UR8][R18.64+0x8], R21 ;  /* 0x000008151200c986 */ /* 0x0001e8000c101908 */
[----:B------:R-:W3:Y:S04]  /*20c0*/  LDG.E R16, desc[UR8][R14.64+0xc] ;  /* 0x00000c080e107981 */ /* 0x000ee8000c1e1900 */
[----:B------:R-:W3:Y:S01]  /*20d0*/  @!P4 LDG.E R29, desc[UR8][R10.64] ;  /* 0x000000080a1dc981 */ /* 0x000ee2000c1e1900 */
[----:B------:R-:W-:Y:S01]  /*20e0*/  IADD3 R26, PT, PT, R26, 0x10, RZ ;  /* 0x000000101a1a7810 */ /* 0x000fe20007ffe0ff */
[----:B---3--:R-:W-:-:S05]  /*20f0*/  IMAD.IADD R16, R16, 0x1, R29 ;  /* 0x0000000110107824 */ /* 0x008fca00078e021d */
[----:B--2---:R-:W-:-:S13]  /*2100*/  ISETP.GE.AND P4, PT, R16, R17, PT ;  /* 0x000000111000720c */ /* 0x004fda0003f86270 */
[----:B------:R0:W-:Y:S01]  /*2110*/  @!P4 STG.E desc[UR8][R18.64+0xc], R16 ;  /* 0x00000c101200c986 */ /* 0x0001e2000c101908 */
[----:B------:R-:W-:-:S13]  /*2120*/  ISETP.GE.AND P4, PT, R26, UR11, PT ;  /* 0x0000000b1a007c0c */ /* 0x000fda000bf86270 */
[----:B0-----:R-:W-:Y:S05]  /*2130*/  @!P4 BRA `(.L_x_15) ;  /* 0xfffffff80028c947 */ /* 0x001fea000383ffff */
.L_x_14:
[----:B------:R-:W-:-:S04]  /*2140*/  IADD3 R14, PT, PT, -R26, UR10, RZ ;  /* 0x0000000a1a0e7c10 */ /* 0x000fc8000fffe1ff */
[----:B------:R-:W-:-:S13]  /*2150*/  ISETP.GT.AND P4, PT, R14, 0x4, PT ;  /* 0x000000040e00780c */ /* 0x000fda0003f84270 */
[----:B------:R-:W-:Y:S05]  /*2160*/  @!P4 BRA `(.L_x_16) ;  /* 0x0000000000ecc947 */ /* 0x000fea0003800000 */
[--C-:B------:R-:W-:Y:S01]  /*2170*/  IMAD.IADD R17, R25, 0x1, R26.reuse ;  /* 0x0000000119117824 */ /* 0x100fe200078e021a */
[----:B0-----:R-:W2:Y:S01]  /*2180*/  LDG.E R21, desc[UR8][R10.64] ;  /* 0x000000080a157981 */ /* 0x001ea2000c1e1900 */
[----:B------:R-:W-:Y:S02]  /*2190*/  IMAD R15, R27, UR6, R26 ;  /* 0x000000061b0f7c24 */ /* 0x000fe4000f8e021a */
        /* <DEDUP_REMOVED lines=10> */
[----:B---3--:R-:W-:-:S04]  /*2240*/  IADD3 R28, PT, PT, R18, R21, RZ ;  /* 0x00000015121c7210 */ /* 0x008fc80007ffe0ff */
        /* <DEDUP_REMOVED lines=9> */
[----:B------:R-:W0:Y:S04]  /*22e0*/  LDG.E R18, desc[UR8][R16.64+0xc] ;  /* 0x00000c0810127981 */ /* 0x000e28000c1e1900 */
[----:B------:R-:W0:Y:S01]  /*22f0*/  @!P0 LDG.E R21, desc[UR8][R10.64] ;  /* 0x000000080a158981 */ /* 0x000e22000c1e1900 */
[----:B------:R-:W-:Y:S01]  /*2300*/  IADD3 R26, PT, PT, R26, 0x4, RZ ;  /* 0x000000041a1a7810 */ /* 0x000fe20007ffe0ff */
[----:B0-----:R-:W-:-:S05]  /*2310*/  IMAD.IADD R20, R18, 0x1, R21 ;  /* 0x0000000112147824 */ /* 0x001fca00078e0215 */
[----:B--2---:R-:W-:Y:S01]  /*2320*/  ISETP.GE.AND P0, PT, R20, R19, PT ;  /* 0x000000131400720c */ /* 0x004fe20003f06270 */
[--C-:B------:R-:W-:Y:S02]  /*2330*/  IMAD.IADD R19, R25, 0x1, R26.reuse ;  /* 0x0000000119137824 */ /* 0x100fe400078e021a */
[----:B------:R-:W-:Y:S02]  /*2340*/  IMAD R21, R27, UR6, R26 ;  /* 0x000000061b157c24 */ /* 0x000fe4000f8e021a */
[----:B------:R-:W-:-:S04]  /*2350*/  IMAD.WIDE R18, R19, 0x4, R12 ;  /* 0x0000000413127825 */ /* 0x000fc800078e020c */
        /* <DEDUP_REMOVED lines=12> */
[----:B-----5:R-:W-:-:S04]  /*2420*/  IADD3 R16, PT, PT, R16, R21, RZ ;  /* 0x0000001510107210 */ /* 0x020fc80007ffe0ff */
        /* <DEDUP_REMOVED lines=8> */
[----:B------:R-:W4:Y:S04]  /*24b0*/  LDG.E R14, desc[UR8][R18.64+0xc] ;  /* 0x00000c08120e7981 */ /* 0x000f28000c1e1900 */
[----:B------:R-:W4:Y:S01]  /*24c0*/  @!P0 LDG.E R21, desc[UR8][R10.64] ;  /* 0x000000080a158981 */ /* 0x000f22000c1e1900 */
[----:B------:R-:W-:Y:S01]  /*24d0*/  IADD3 R26, PT, PT, R26, 0x4, RZ ;  /* 0x000000041a1a7810 */ /* 0x000fe20007ffe0ff */
[----:B----4-:R-:W-:-:S05]  /*24e0*/  IMAD.IADD R14, R14, 0x1, R21 ;  /* 0x000000010e0e7824 */ /* 0x010fca00078e0215 */
[----:B--2---:R-:W-:-:S13]  /*24f0*/  ISETP.GE.AND P0, PT, R14, R15, PT ;  /* 0x0000000f0e00720c */ /* 0x004fda0003f06270 */
[----:B------:R3:W-:Y:S01]  /*2500*/  @!P0 STG.E desc[UR8][R12.64+0xc], R14 ;  /* 0x00000c0e0c008986 */ /* 0x0007e2000c101908 */
[----:B------:R-:W-:-:S13]  /*2510*/  PLOP3.LUT P0, PT, PT, PT, PT, 0x8, 0x80 ;  /* 0x000000000080781c */ /* 0x000fda0003f0e170 */
.L_x_16:
[----:B------:R-:W-:-:S13]  /*2520*/  ISETP.NE.OR P0, PT, R26, UR10, P0 ;  /* 0x0000000a1a007c0c */ /* 0x000fda0008705670 */
[----:B------:R-:W-:Y:S05]  /*2530*/  @!P0 BRA `(.L_x_11) ;  /* 0x0000000000808947 */ /* 0x000fea0003800000 */
.L_x_13:
[----:B---3--:R-:W2:Y:S01]  /*2540*/  LDC.64 R14, c[0x0][0x388] ;  /* 0x0000e200ff0e7b82 */ /* 0x008ea20000000a00 */
[--C-:B------:R-:W-:Y:S01]  /*2550*/  IMAD.IADD R13, R25, 0x1, R26.reuse ;  /* 0x00000001190d7824 */ /* 0x100fe200078e021a */
[----:B0-----:R-:W3:Y:S01]  /*2560*/  LDG.E R19, desc[UR8][R10.64] ;  /* 0x000000080a137981 */ /* 0x001ee2000c1e1900 */
[----:B-1----:R-:W-:Y:S02]  /*2570*/  IMAD R17, R27, UR12, R26 ;  /* 0x0000000c1b117c24 */ /* 0x002fe4000f8e021a */
[----:B--2---:R-:W-:-:S04]  /*2580*/  IMAD.WIDE R12, R13, 0x4, R14 ;  /* 0x000000040d0c7825 */ /* 0x004fc800078e020e */
[----:B------:R-:W-:Y:S01]  /*2590*/  IMAD.WIDE R14, R17, 0x4, R14 ;  /* 0x00000004110e7825 */ /* 0x000fe200078e020e */
[----:B------:R-:W3:Y:S04]  /*25a0*/  LDG.E R16, desc[UR8][R12.64] ;  /* 0x000000080c107981 */ /* 0x000ee8000c1e1900 */
[----:B------:R-:W2:Y:S01]  /*25b0*/  LDG.E R17, desc[UR8][R14.64] ;  /* 0x000000080e117981 */ /* 0x000ea2000c1e1900 */
        /* <DEDUP_REMOVED lines=22> */
[----:B------:R-:W-:-:S13]  /*2720*/  ISETP.NE.AND P0, PT, R26, UR10, PT ;  /* 0x0000000a1a007c0c */ /* 0x000fda000bf05270 */
[----:B----4-:R-:W-:Y:S05]  /*2730*/  @P0 BRA `(.L_x_13) ;  /* 0xfffffffc00800947 */ /* 0x010fea000383ffff */
.L_x_11:
[----:B------:R-:W-:-:S05]  /*2740*/  VIADD R27, R27, 0x1 ;  /* 0x000000011b1b7836 */ /* 0x000fca0000000000 */
[----:B------:R-:W-:-:S13]  /*2750*/  ISETP.GE.AND P0, PT, R27, R5, PT ;  /* 0x000000051b00720c */ /* 0x000fda0003f06270 */
[----:B------:R-:W-:Y:S05]  /*2760*/  @!P0 BRA `(.L_x_17) ;  /* 0xffffffec00d48947 */ /* 0x000fea000383ffff */
.L_x_10:
[----:B------:R-:W-:-:S05]  /*2770*/  VIADD R22, R22, 0x1 ;  /* 0x0000000116167836 */ /* 0x000fca0000000000 */
[----:B------:R-:W-:-:S13]  /*2780*/  ISETP.GE.AND P0, PT, R22, R5, PT ;  /* 0x000000051600720c */ /* 0x000fda0003f06270 */
[----:B------:R-:W-:Y:S05]  /*2790*/  @!P0 BRA `(.L_x_18) ;  /* 0xffffffec00908947 */ /* 0x000fea000383ffff */
[----:B------:R-:W2:Y:S02]  /*27a0*/  LDCU UR6, c[0x0][0x380] ;  /* 0x00007000ff0677ac */ /* 0x000ea40008000800 */
[----:B--2---:R-:W-:Y:S01]  /*27b0*/  UIADD3 UR7, UPT, UPT, UR7, UR6, URZ ;  /* 0x0000000607077290 */ /* 0x004fe2000fffe0ff */
[----:B------:R-:W-:Y:S11]  /*27c0*/  BRA.U UP0, `(.L_x_19) ;  /* 0xffffffed00507547 */ /* 0x000ff6000b83ffff */
.L_x_9:
[----:B------:R-:W-:-:S06]  /*27d0*/  UIADD3 UR5, UPT, UPT, UR4, 0x1, URZ ;  /* 0x0000000104057890 */ /* 0x000fcc000fffe0ff */
[----:B------:R-:W-:-:S13]  /*27e0*/  ISETP.LE.OR P2, PT, R0, UR5, P1 ;  /* 0x0000000500007c0c */ /* 0x000fda0008f43670 */
[----:B------:R-:W-:Y:S05]  /*27f0*/  @P2 BRA `(.L_x_20) ;  /* 0x0000000400e82947 */ /* 0x000fea0003800000 */
[----:B------:R-:W-:-:S05]  /*2800*/  UMOV UR6, UR4 ;  /* 0x0000000400067c82 */ /* 0x000fca0008000000 */
.L_x_28:
[----:B-1----:R-:W1:Y:S01]  /*2810*/  LDCU UR10, c[0x0][0x380] ;  /* 0x00007000ff0a77ac */ /* 0x002e620008000800 */
[----:B------:R-:W-:Y:S01]  /*2820*/  MOV R4, R2 ;  /* 0x0000000200047202 */ /* 0x000fe20000000f00 */
[----:B--2---:R-:W2:Y:S01]  /*2830*/  LDCU UR11, c[0x0][0x390] ;  /* 0x00007200ff0b77ac */ /* 0x004ea20008000800 */
[----:B------:R-:W-:Y:S01]  /*2840*/  UIADD3 UR6, UPT, UPT, UR6, 0x2, URZ ;  /* 0x0000000206067890 */ /* 0x000fe2000fffe0ff */
[----:B------:R-:W-:Y:S01]  /*2850*/  UMOV UR7, UR5 ;  /* 0x0000000500077c82 */ /* 0x000fe20008000000 */
[----:B-1----:R-:W-:Y:S02]  /*2860*/  UIMAD UR12, UR5, UR10, URZ ;  /* 0x0000000a050c72a4 */ /* 0x002fe4000f8e02ff */
[----:B------:R-:W-:Y:S02]  /*2870*/  UIADD3 UR5, UPT, UPT, UR5, 0x1, URZ ;  /* 0x0000000105057890 */ /* 0x000fe4000fffe0ff */
[----:B------:R-:W-:-:S04]  /*2880*/  UIMAD UR6, UR6, UR10, URZ ;  /* 0x0000000a060672a4 */ /* 0x000fc8000f8e02ff */
[----:B--2---:R-:W-:Y:S01]  /*2890*/  UISETP.LT.AND UP0, UPT, UR6, UR11, UPT ;  /* 0x0000000b0600728c */ /* 0x004fe2000bf01270 */
[----:B------:R-:W-:-:S03]  /*28a0*/  ISETP.NE.AND P4, PT, R0, UR5, PT ;  /* 0x0000000500007c0c */ /* 0x000fc6000bf85270 */
[----:B------:R-:W-:-:S12]  /*28b0*/  USEL UR6, UR6, UR11, UP0 ;  /* 0x0000000b06067287 */ /* 0x000fd80008000000 */
.L_x_27:
[----:B------:R-:W-:-:S13]  /*28c0*/  ISETP.GT.AND P0, PT, R3, R2, PT ;  /* 0x000000020300720c */ /* 0x000fda0003f04270 */
[----:B-12---:R-:W-:Y:S05]  /*28d0*/  @!P0 BRA `(.L_x_21) ;  /* 0x00000004009c8947 */ /* 0x006fea0003800000 */
[----:B------:R-:W-:-:S07]  /*28e0*/  IMAD.MOV.U32 R10, RZ, RZ, R2 ;  /* 0x000000ffff0a7224 */ /* 0x000fce00078e0002 */
.L_x_26:
[----:B------:R-:W-:-:S09]  /*28f0*/  UISETP.GE.AND UP0, UPT, UR12, UR6, UPT ;  /* 0x000000060c00728c */ /* 0x000fd2000bf06270 */
[----:B-12---:R-:W-:Y:S05]  /*2900*/  BRA.U UP0, `(.L_x_22) ;  /* 0x0000000500847547 */ /* 0x006fea000b800000 */
[----:B------:R-:W1:Y:S01]  /*2910*/  LDC.64 R8, c[0x0][0x388] ;  /* 0x0000e200ff087b82 */ /* 0x000e620000000a00 */
[----:B------:R-:W2:Y:S01]  /*2920*/  LDCU UR10, c[0x0][0x390] ;  /* 0x00007200ff0a77ac */ /* 0x000ea20008000800 */
[----:B------:R-:W-:Y:S01]  /*2930*/  PLOP3.LUT P0, PT, PT, PT, PT, 0x80, 0x8 ;  /* 0x000000000008781c */ /* 0x000fe20003f0f070 */
[----:B------:R-:W-:Y:S01]  /*2940*/  IMAD.U32 R11, RZ, RZ, UR12 ;  /* 0x0000000cff0b7e24 */ /* 0x000fe2000f8e00ff */
[----:B------:R-:W-:-:S04]  /*2950*/  UIADD3 UR11, UPT, UPT, -UR12, UR6, URZ ;  /* 0x000000060c0b7290 */ /* 0x000fc8000fffe1ff */
[----:B------:R-:W-:Y:S01]  /*2960*/  UISETP.GT.AND UP0, UPT, UR11, 0x3, UPT ;  /* 0x000000030b00788c */ /* 0x000fe2000bf04270 */
[----:B--2---:R-:W-:-:S04]  /*2970*/  IMAD R7, R10, UR10, R4 ;  /* 0x0000000a0a077c24 */ /* 0x004fc8000f8e0204 */
[----:B-1----:R-:W-:-:S04]  /*2980*/  IMAD.WIDE R6, R7, 0x4, R8 ;  /* 0x0000000407067825 */ /* 0x002fc800078e0208 */
[----:B------:R-:W-:Y:S05]  /*2990*/  BRA.U !UP0, `(.L_x_23) ;  /* 0x0000000108c87547 */ /* 0x000fea000b800000 */
[----:B------:R-:W1:Y:S01]  /*29a0*/  LDC.64 R8, c[0x0][0x388] ;  /* 0x0000e200ff087b82 */ /* 0x000e620000000a00 */
[----:B------:R-:W-:Y:S01]  /*29b0*/  PLOP3.LUT P0, PT, PT, PT, PT, 0x8, 0x80 ;  /* 0x000000000080781c */ /* 0x000fe20003f0e170 */
[----:B------:R-:W2:Y:S01]  /*29c0*/  LDCU UR10, c[0x0][0x390] ;  /* 0x00007200ff0a77ac */ /* 0x000ea20008000800 */
[----:B------:R-:W-:-:S12]  /*29d0*/  UIADD3 UR11, UPT, UPT, UR6, -0x3, URZ ;  /* 0xfffffffd060b7890 */ /* 0x000fd8000fffe0ff */
.L_x_24:
[--C-:B--23--:R-:W-:Y:S01]  /*29e0*/  IMAD R17, R4, UR10, R11.reuse ;  /* 0x0000000a04117c24 */ /* 0x10cfe2000f8e020b */
[----:B0-----:R-:W2:Y:S01]  /*29f0*/  LDG.E R14, desc[UR8][R6.64] ;  /* 0x00000008060e7981 */ /* 0x001ea2000c1e1900 */
[----:B------:R-:W-:Y:S02]  /*2a00*/  IMAD R13, R10, UR10, R11 ;  /* 0x0000000a0a0d7c24 */ /* 0x000fe4000f8e020b */
[----:B-1----:R-:W-:-:S04]  /*2a10*/  IMAD.WIDE R16, R17, 0x4, R8 ;  /* 0x0000000411107825 */ /* 0x002fc800078e0208 */
[----:B------:R-:W-:Y:S02]  /*2a20*/  IMAD.WIDE R12, R13, 0x4, R8 ;  /* 0x000000040d0c7825 */ /* 0x000fe400078e0208 */
[----:B------:R-:W2:Y:S04]  /*2a30*/  LDG.E R17, desc[UR8][R16.64] ;  /* 0x0000000810117981 */ /* 0x000ea8000c1e1900 */
[----:B------:R-:W3:Y:S01]  /*2a40*/  LDG.E R15, desc[UR8][R12.64] ;  /* 0x000000080c0f7981 */ /* 0x000ee2000c1e1900 */
[----:B----4-:R-:W-:-:S04]  /*2a50*/  VIADD R19, R11, 0x1 ;  /* 0x000000010b137836 */ /* 0x010fc80000000000 */
[----:B------:R-:W-:Y:S01]  /*2a60*/  IMAD R21, R10, UR10, R19 ;  /* 0x0000000a0a157c24 */ /* 0x000fe2000f8e0213 */
[----:B--2---:R-:W-:-:S04]  /*2a70*/  IADD3 R22, PT, PT, R14, R17, RZ ;  /* 0x000000110e167210 */ /* 0x004fc80007ffe0ff */
[----:B---3--:R-:W-:Y:S01]  /*2a80*/  ISETP.GE.AND P5, PT, R22, R15, PT ;  /* 0x0000000f1600720c */ /* 0x008fe20003fa6270 */
[----:B------:R-:W-:-:S04]  /*2a90*/  IMAD R15, R4, UR10, R19 ;  /* 0x0000000a040f7c24 */ /* 0x000fc8000f8e0213 */
[----:B------:R-:W-:-:S04]  /*2aa0*/  IMAD.WIDE R18, R15, 0x4, R8 ;  /* 0x000000040f127825 */ /* 0x000fc800078e0208 */
[----:B------:R-:W-:-:S04]  /*2ab0*/  IMAD.WIDE R14, R21, 0x4, R8 ;  /* 0x00000004150e7825 */ /* 0x000fc800078e0208 */
[----:B------:R0:W-:Y:S04]  /*2ac0*/  @!P5 STG.E desc[UR8][R12.64], R22 ;  /* 0x000000160c00d986 */ /* 0x0001e8000c101908 */
[----:B------:R-:W2:Y:S04]  /*2ad0*/  LDG.E R19, desc[UR8][R18.64] ;  /* 0x0000000812137981 */ /* 0x000ea8000c1e1900 */
[----:B------:R-:W2:Y:S04]  /*2ae0*/  LDG.E R16, desc[UR8][R6.64] ;  /* 0x0000000806107981 */ /* 0x000ea8000c1e1900 */
[----:B------:R-:W3:Y:S01]  /*2af0*/  LDG.E R17, desc[UR8][R14.64] ;  /* 0x000000080e117981 */ /* 0x000ee2000c1e1900 */
[----:B------:R-:W-:-:S05]  /*2b00*/  IADD3 R21, PT, PT, R11, 0x2, RZ ;  /* 0x000000020b157810 */ /* 0x000fca0007ffe0ff */
[----:B------:R-:W-:Y:S02]  /*2b10*/  IMAD R23, R10, UR10, R21 ;  /* 0x0000000a0a177c24 */ /* 0x000fe4000f8e0215 */
[----:B--2---:R-:W-:-:S05]  /*2b20*/  IMAD.IADD R24, R16, 0x1, R19 ;  /* 0x0000000110187824 */ /* 0x004fca00078e0213 */
[----:B---3--:R-:W-:Y:S01]  /*2b30*/  ISETP.GE.AND P5, PT, R24, R17, PT ;  /* 0x000000111800720c */ /* 0x008fe20003fa6270 */
[----:B------:R-:W-:-:S04]  /*2b40*/  IMAD R17, R4, UR10, R21 ;  /* 0x0000000a04117c24 */ /* 0x000fc8000f8e0215 */
[----:B------:R-:W-:-:S04]  /*2b50*/  IMAD.WIDE R20, R17, 0x4, R8 ;  /* 0x0000000411147825 */ /* 0x000fc800078e0208 */
[----:B------:R-:W-:-:S04]  /*2b60*/  IMAD.WIDE R16, R23, 0x4, R8 ;  /* 0x0000000417107825 */ /* 0x000fc800078e0208 */
[----:B------:R1:W-:Y:S04]  /*2b70*/  @!P5 STG.E desc[UR8][R14.64], R24 ;  /* 0x000000180e00d986 */ /* 0x0003e8000c101908 */
[----:B------:R-:W2:Y:S04]  /*2b80*/  LDG.E R21, desc[UR8][R20.64] ;  /* 0x0000000814157981 */ /* 0x000ea8000c1e1900 */
[----:B0-----:R-:W2:Y:S04]  /*2b90*/  LDG.E R12, desc[UR8][R6.64] ;  /* 0x00000008060c7981 */ /* 0x001ea8000c1e1900 */
[----:B------:R-:W3:Y:S01]  /*2ba0*/  LDG.E R13, desc[UR8][R16.64] ;  /* 0x00000008100d7981 */ /* 0x000ee2000c1e1900 */
[----:B------:R-:W-:-:S02]  /*2bb0*/  VIADD R19, R11, 0x3 ;  /* 0x000000030b137836 */ /* 0x000fc40000000000 */
[----:B--2---:R-:W-:-:S05]  /*2bc0*/  IMAD.IADD R22, R12, 0x1, R21 ;  /* 0x000000010c167824 */ /* 0x004fca00078e0215 */
[----:B---3--:R-:W-:Y:S01]  /*2bd0*/  ISETP.GE.AND P5, PT, R22, R13, PT ;  /* 0x0000000d1600720c */ /* 0x008fe20003fa6270 */
[--C-:B------:R-:W-:Y:S02]  /*2be0*/  IMAD R13, R4, UR10, R19.reuse ;  /* 0x0000000a040d7c24 */ /* 0x100fe4000f8e0213 */
[----:B------:R-:W-:Y:S02]  /*2bf0*/  IMAD R19, R10, UR10, R19 ;  /* 0x0000000a0a137c24 */ /* 0x000fe4000f8e0213 */
[----:B------:R-:W-:-:S04]  /*2c00*/  IMAD.WIDE R12, R13, 0x4, R8 ;  /* 0x000000040d0c7825 */ /* 0x000fc800078e0208 */
[----:B------:R-:W-:-:S04]  /*2c10*/  IMAD.WIDE R18, R19, 0x4, R8 ;  /* 0x0000000413127825 */ /* 0x000fc800078e0208 */
[----:B------:R0:W-:Y:S04]  /*2c20*/  @!P5 STG.E desc[UR8][R16.64], R22 ;  /* 0x000000161000d986 */ /* 0x0001e8000c101908 */
[----:B------:R-:W2:Y:S04]  /*2c30*/  LDG.E R13, desc[UR8][R12.64] ;  /* 0x000000080c0d7981 */ /* 0x000ea8000c1e1900 */
[----:B-1----:R-:W2:Y:S04]  /*2c40*/  LDG.E R14, desc[UR8][R6.64] ;  /* 0x00000008060e7981 */ /* 0x002ea8000c1e1900 */
[----:B------:R-:W3:Y:S01]  /*2c50*/  LDG.E R15, desc[UR8][R18.64] ;  /* 0x00000008120f7981 */ /* 0x000ee2000c1e1900 */
[----:B------:R-:W-:Y:S01]  /*2c60*/  VIADD R11, R11, 0x4 ;  /* 0x000000040b0b7836 */ /* 0x000fe20000000000 */
[----:B--2---:R-:W-:-:S04]  /*2c70*/  IADD3 R14, PT, PT, R14, R13, RZ ;  /* 0x0000000d0e0e7210 */ /* 0x004fc80007ffe0ff */
[----:B---3--:R-:W-:-:S13]  /*2c80*/  ISETP.GE.AND P5, PT, R14, R15, PT ;  /* 0x0000000f0e00720c */ /* 0x008fda0003fa6270 */
[----:B------:R0:W-:Y:S01]  /*2c90*/  @!P5 STG.E desc[UR8][R18.64], R14 ;  /* 0x0000000e1200d986 */ /* 0x0001e2000c101908 */
[----:B------:R-:W-:-:S13]  /*2ca0*/  ISETP.GE.AND P5, PT, R11, UR11, PT ;  /* 0x0000000b0b007c0c */ /* 0x000fda000bfa6270 */
[----:B0-----:R-:W-:Y:S05]  /*2cb0*/  @!P5 BRA `(.L_x_24) ;  /* 0xfffffffc0048d947 */ /* 0x001fea000383ffff */
.L_x_23:
[----:B---3--:R-:W-:-:S04]  /*2cc0*/  IADD3 R12, PT, PT, -R11, UR6, RZ ;  /* 0x000000060b0c7c10 */ /* 0x008fc8000fffe1ff */
[----:B------:R-:W-:-:S13]  /*2cd0*/  ISETP.GT.AND P5, PT, R12, 0x1, PT ;  /* 0x000000010c00780c */ /* 0x000fda0003fa4270 */
[----:B------:R-:W-:Y:S05]  /*2ce0*/  @!P5 BRA `(.L_x_25) ;  /* 0x00000000005cd947 */ /* 0x000fea0003800000 */
[--C-:B------:R-:W-:Y:S01]  /*2cf0*/  IMAD R15, R4, UR10, R11.reuse ;  /* 0x0000000a040f7c24 */ /* 0x100fe2000f8e020b */
[----:B0-----:R-:W2:Y:S01]  /*2d00*/  LDG.E R16, desc[UR8][R6.64] ;  /* 0x0000000806107981 */ /* 0x001ea2000c1e1900 */
[----:B------:R-:W-:Y:S02]  /*2d10*/  IMAD R13, R10, UR10, R11 ;  /* 0x0000000a0a0d7c24 */ /* 0x000fe4000f8e020b */
[----:B------:R-:W-:-:S04]  /*2d20*/  IMAD.WIDE R14, R15, 0x4, R8 ;  /* 0x000000040f0e7825 */ /* 0x000fc800078e0208 */
[----:B------:R-:W-:Y:S02]  /*2d30*/  IMAD.WIDE R12, R13, 0x4, R8 ;  /* 0x000000040d0c7825 */ /* 0x000fe400078e0208 */
[----:B------:R-:W2:Y:S04]  /*2d40*/  LDG.E R15, desc[UR8][R14.64] ;  /* 0x000000080e0f7981 */ /* 0x000ea8000c1e1900 */
[----:B------:R-:W3:Y:S01]  /*2d50*/  LDG.E R17, desc[UR8][R12.64] ;  /* 0x000000080c117981 */ /* 0x000ee2000c1e1900 */
[----:B------:R-:W-:-:S05]  /*2d60*/  IADD3 R21, PT, PT, R11, 0x1, RZ ;  /* 0x000000010b157810 */ /* 0x000fca0007ffe0ff */
[----:B----4-:R-:W-:-:S04]  /*2d70*/  IMAD R19, R10, UR10, R21 ;  /* 0x0000000a0a137c24 */ /* 0x010fc8000f8e0215 */
[----:B------:R-:W-:-:S04]  /*2d80*/  IMAD.WIDE R18, R19, 0x4, R8 ;  /* 0x0000000413127825 */ /* 0x000fc800078e0208 */
[----:B--2---:R-:W-:-:S05]  /*2d90*/  IMAD.IADD R20, R16, 0x1, R15 ;  /* 0x0000000110147824 */ /* 0x004fca00078e020f */
[----:B---3--:R-:W-:Y:S01]  /*2da0*/  ISETP.GE.AND P0, PT, R20, R17, PT ;  /* 0x000000111400720c */ /* 0x008fe20003f06270 */
[----:B------:R-:W-:-:S04]  /*2db0*/  IMAD R17, R4, UR10, R21 ;  /* 0x0000000a04117c24 */ /* 0x000fc8000f8e0215 */
[----:B------:R-:W-:-:S08]  /*2dc0*/  IMAD.WIDE R16, R17, 0x4, R8 ;  /* 0x0000000411107825 */ /* 0x000fd000078e0208 */
[----:B------:R1:W-:Y:S04]  /*2dd0*/  @!P0 STG.E desc[UR8][R12.64], R20 ;  /* 0x000000140c008986 */ /* 0x0003e8000c101908 */
[----:B------:R-:W2:Y:S04]  /*2de0*/  LDG.E R16, desc[UR8][R16.64] ;  /* 0x0000000810107981 */ /* 0x000ea8000c1e1900 */
[----:B------:R-:W2:Y:S04]  /*2df0*/  LDG.E R11, desc[UR8][R6.64] ;  /* 0x00000008060b7981 */ /* 0x000ea8000c1e1900 */
[----:B------:R-:W3:Y:S01]  /*2e00*/  LDG.E R14, desc[UR8][R18.64] ;  /* 0x00000008120e7981 */ /* 0x000ee2000c1e1900 */
[----:B--2---:R-:W-:-:S05]  /*2e10*/  IMAD.IADD R15, R11, 0x1, R16 ;  /* 0x000000010b0f7824 */ /* 0x004fca00078e0210 */
[----:B---3--:R-:W-:Y:S01]  /*2e20*/  ISETP.GE.AND P0, PT, R15, R14, PT ;  /* 0x0000000e0f00720c */ /* 0x008fe20003f06270 */
[----:B------:R-:W-:-:S12]  /*2e30*/  VIADD R11, R21, 0x1 ;  /* 0x00000001150b7836 */ /* 0x000fd80000000000 */
[----:B------:R1:W-:Y:S01]  /*2e40*/  @!P0 STG.E desc[UR8][R18.64], R15 ;  /* 0x0000000f12008986 */ /* 0x0003e2000c101908 */
[----:B------:R-:W-:-:S13]  /*2e50*/  PLOP3.LUT P0, PT, PT, PT, PT, 0x8, 0x80 ;  /* 0x000000000080781c */ /* 0x000fda0003f0e170 */
.L_x_25:
[----:B------:R-:W-:-:S13]  /*2e60*/  ISETP.LT.OR P0, PT, R11, UR6, P0 ;  /* 0x000000060b007c0c */ /* 0x000fda0008701670 */
[----:B------:R-:W-:Y:S05]  /*2e70*/  @!P0 BRA `(.L_x_22) ;  /* 0x0000000000288947 */ /* 0x000fea0003800000 */
[--C-:B-1----:R-:W-:Y:S01]  /*2e80*/  IMAD R13, R4, UR10, R11.reuse ;  /* 0x0000000a040d7c24 */ /* 0x102fe2000f8e020b */
[----:B0-----:R-:W2:Y:S01]  /*2e90*/  LDG.E R6, desc[UR8][R6.64] ;  /* 0x0000000806067981 */ /* 0x001ea2000c1e1900 */
[----:B------:R-:W-:Y:S02]  /*2ea0*/  IMAD R11, R10, UR10, R11 ;  /* 0x0000000a0a0b7c24 */ /* 0x000fe4000f8e020b */
[----:B------:R-:W-:-:S04]  /*2eb0*/  IMAD.WIDE R12, R13, 0x4, R8 ;  /* 0x000000040d0c7825 */ /* 0x000fc800078e0208 */
[----:B------:R-:W-:Y:S02]  /*2ec0*/  IMAD.WIDE R8, R11, 0x4, R8 ;  /* 0x000000040b087825 */ /* 0x000fe400078e0208 */
[----:B------:R-:W2:Y:S04]  /*2ed0*/  LDG.E R13, desc[UR8][R12.64] ;  /* 0x000000080c0d7981 */ /* 0x000ea8000c1e1900 */
[----:B------:R-:W3:Y:S01]  /*2ee0*/  LDG.E R11, desc[UR8][R8.64] ;  /* 0x00000008080b7981 */ /* 0x000ee2000c1e1900 */
[----:B--2---:R-:W-:-:S04]  /*2ef0*/  IADD3 R14, PT, PT, R6, R13, RZ ;  /* 0x0000000d060e7210 */ /* 0x004fc80007ffe0ff */
[----:B---3--:R-:W-:-:S13]  /*2f00*/  ISETP.GE.AND P0, PT, R14, R11, PT ;  /* 0x0000000b0e00720c */ /* 0x008fda0003f06270 */
[----:B------:R2:W-:Y:S02]  /*2f10*/  @!P0 STG.E desc[UR8][R8.64], R14 ;  /* 0x0000000e08008986 */ /* 0x0005e4000c101908 */
.L_x_22:
[----:B------:R-:W-:-:S05]  /*2f20*/  VIADD R10, R10, 0x1 ;  /* 0x000000010a0a7836 */ /* 0x000fca0000000000 */
[----:B------:R-:W-:-:S13]  /*2f30*/  ISETP.GE.AND P0, PT, R10, R5, PT ;  /* 0x000000050a00720c */ /* 0x000fda0003f06270 */
[----:B------:R-:W-:Y:S05]  /*2f40*/  @!P0 BRA `(.L_x_26) ;  /* 0xfffffff800688947 */ /* 0x000fea000383ffff */
.L_x_21:
[----:B------:R-:W-:-:S05]  /*2f50*/  VIADD R4, R4, 0x1 ;  /* 0x0000000104047836 */ /* 0x000fca0000000000 */
[----:B------:R-:W-:-:S13]  /*2f60*/  ISETP.GE.AND P0, PT, R4, R5, PT ;  /* 0x000000050400720c */ /* 0x000fda0003f06270 */
[----:B------:R-:W-:Y:S05]  /*2f70*/  @!P0 BRA `(.L_x_27) ;  /* 0xfffffff800508947 */ /* 0x000fea000383ffff */
[----:B------:R-:W-:Y:S01]  /*2f80*/  UMOV UR6, UR7 ;  /* 0x0000000700067c82 */ /* 0x000fe20008000000 */
[----:B------:R-:W-:Y:S05]  /*2f90*/  @P4 BRA `(.L_x_28) ;  /* 0xfffffff8001c4947 */ /* 0x000fea000383ffff */
.L_x_20:
[----:B------:R-:W-:Y:S05]  /*2fa0*/  @P3 BRA `(.L_x_29) ;  /* 0x00000010009c3947 */ /* 0x000fea0003800000 */
[C---:B------:R-:W-:Y:S01]  /*2fb0*/  IADD3 R6, PT, PT, -R2.reuse, R5, RZ ;  /* 0x0000000502067210 */ /* 0x040fe20007ffe1ff */
[----:B------:R-:W-:Y:S01]  /*2fc0*/  VIADD R4, R2, 0x3 ;  /* 0x0000000302047836 */ /* 0x000fe20000000000 */
[----:B------:R-:W0:Y:S02]  /*2fd0*/  LDCU UR10, c[0x0][0x380] ;  /* 0x00007000ff0a77ac */ /* 0x000e240008000800 */
[----:B------:R-:W-:Y:S01]  /*2fe0*/  LOP3.LUT R6, R6, 0x3, RZ, 0xc0, !PT ;  /* 0x0000000306067812 */ /* 0x000fe200078ec0ff */
[----:B------:R-:W-:-:S06]  /*2ff0*/  UMOV UR5, URZ ;  /* 0x000000ff00057c82 */ /* 0x000fcc0008000000 */
.L_x_38:
[----:B--2---:R-:W2:Y:S01]  /*3000*/  LDC R8, c[0x0][0x380] ;  /* 0x0000e000ff087b82 */ /* 0x004ea20000000800 */
[----:B0-----:R-:W0:Y:S02]  /*3010*/  LDCU UR6, c[0x0][0x390] ;  /* 0x00007200ff0677ac */ /* 0x001e240008000800 */
[----:B0-----:R-:W-:Y:S01]  /*3020*/  UISETP.LT.AND UP0, UPT, UR10, UR6, UPT ;  /* 0x000000060a00728c */ /* 0x001fe2000bf01270 */
[----:B--2---:R-:W-:Y:S01]  /*3030*/  IMAD R7, R8, UR5, RZ ;  /* 0x0000000508077c24 */ /* 0x004fe2000f8e02ff */
[----:B------:R-:W-:-:S04]  /*3040*/  UIADD3 UR5, UPT, UPT, UR5, 0x1, URZ ;  /* 0x0000000105057890 */ /* 0x000fc8000fffe0ff */
[C---:B------:R-:W-:Y:S01]  /*3050*/  VIADDMNMX R8, R7.reuse, R8, UR6, PT ;  /* 0x0000000607087e46 */ /* 0x040fe2000b800108 */
[----:B------:R-:W-:Y:S02]  /*3060*/  USEL UR6, UR10, UR6, UP0 ;  /* 0x000000060a067287 */ /* 0x000fe40008000000 */
[----:B------:R-:W-:Y:S01]  /*3070*/  UISETP.NE.AND UP0, UPT, UR5, UR4, UPT ;  /* 0x000000040500728c */ /* 0x000fe2000bf05270 */
[----:B------:R-:W-:Y:S01]  /*3080*/  ISETP.GE.AND P3, PT, R7, R8, PT ;  /* 0x000000080700720c */ /* 0x000fe20003f66270 */
[----:B-1-3--:R-:W-:-:S12]  /*3090*/  IMAD.MOV.U32 R8, RZ, RZ, R2 ;  /* 0x000000ffff087224 */ /* 0x00afd800078e0002 */
.L_x_37:
[----:B01-3--:R-:W-:Y:S05]  /*30a0*/  @P3 BRA `(.L_x_30) ;  /* 0x0000001000443947 */ /* 0x00bfea0003800000 */
[----:B------:R-:W0:Y:S08]  /*30b0*/  LDC R9, c[0x0][0x390] ;  /* 0x0000e400ff097b82 */ /* 0x000e300000000800 */
[----:B-1-3--:R-:W1:Y:S08]  /*30c0*/  LDC.64 R12, c[0x0][0x388] ;  /* 0x0000e200ff0c7b82 */ /* 0x00ae700000000a00 */
[----:B------:R-:W2:Y:S01]  /*30d0*/  LDC.64 R14, c[0x0][0x388] ;  /* 0x0000e200ff0e7b82 */ /* 0x000ea20000000a00 */
[----:B0-----:R-:W-:-:S05]  /*30e0*/  IMAD R9, R8, R9, RZ ;  /* 0x0000000908097224 */ /* 0x001fca00078e02ff */
[CC--:B------:R-:W-:Y:S02]  /*30f0*/  IADD3 R10, P0, PT, R2.reuse, R9.reuse, RZ ;  /* 0x00000009020a7210 */ /* 0x0c0fe40007f1e0ff */
[----:B------:R-:W-:Y:S02]  /*3100*/  SHF.R.S32.HI R17, RZ, 0x1f, R9 ;  /* 0x0000001fff117819 */ /* 0x000fe40000011409 */
[----:B------:R-:W-:Y:S02]  /*3110*/  IADD3 R11, PT, PT, R2, R9, RZ ;  /* 0x00000009020b7210 */ /* 0x000fe40007ffe0ff */
[----:B-1----:R-:W-:Y:S02]  /*3120*/  LEA R12, P4, R10, R12, 0x2 ;  /* 0x0000000c0a0c7211 */ /* 0x002fe400078810ff */
[----:B------:R-:W-:Y:S01]  /*3130*/  LEA.HI.X.SX32 R17, R2, R17, 0x1, P0 ;  /* 0x0000001102117211 */ /* 0x000fe200000f0eff */
[----:B--2---:R-:W-:-:S03]  /*3140*/  IMAD.WIDE R14, R11, 0x4, R14 ;  /* 0x000000040b0e7825 */ /* 0x004fc600078e020e */
[----:B------:R-:W-:Y:S01]  /*3150*/  LEA.HI.X R13, R10, R13, R17, 0x2, P4 ;  /* 0x0000000d0a0d7211 */ /* 0x000fe200020f1411 */
[----:B------:R-:W-:-:S07]  /*3160*/  IMAD.MOV.U32 R11, RZ, RZ, R7 ;  /* 0x000000ffff0b7224 */ /* 0x000fce00078e0007 */
.L_x_36:
[----:B------:R-:W-:-:S13]  /*3170*/  ISETP.GT.AND P0, PT, R3, R2, PT ;  /* 0x000000020300720c */ /* 0x000fda0003f04270 */
[----:B01-3--:R-:W-:Y:S05]  /*3180*/  @!P0 BRA `(.L_x_31) ;  /* 0x0000001000008947 */ /* 0x00bfea0003800000 */
[----:B------:R-:W0:Y:S01]  /*3190*/  LDC.64 R20, c[0x0][0x388] ;  /* 0x0000e200ff147b82 */ /* 0x000e220000000a00 */
[----:B------:R-:W1:Y:S01]  /*31a0*/  LDCU UR7, c[0x0][0x390] ;  /* 0x00007200ff0777ac */ /* 0x000e620008000800 */
[----:B------:R-:W-:Y:S01]  /*31b0*/  ISETP.NE.AND P0, PT, R6, RZ, PT ;  /* 0x000000ff0600720c */ /* 0x000fe20003f05270 */
[----:B------:R-:W-:Y:S02]  /*31c0*/  IMAD.MOV.U32 R28, RZ, RZ, R2 ;  /* 0x000000ffff1c7224 */ /* 0x000fe400078e0002 */
[----:B-1----:R-:W-:-:S04]  /*31d0*/  IMAD R17, R11, UR7, R8 ;  /* 0x000000070b117c24 */ /* 0x002fc8000f8e0208 */
[----:B0-----:R-:W-:-:S06]  /*31e0*/  IMAD.WIDE R16, R17, 0x4, R20 ;  /* 0x0000000411107825 */ /* 0x001fcc00078e0214 */
[----:B------:R-:W-:Y:S05]  /*31f0*/  @!P0 BRA `(.L_x_32) ;  /* 0x0000000000708947 */ /* 0x000fea0003800000 */
[----:B----4-:R-:W-:Y:S01]  /*3200*/  IMAD R19, R11, UR7, R2 ;  /* 0x000000070b137c24 */ /* 0x010fe2000f8e0202 */
[----:B------:R-:W2:Y:S03]  /*3210*/  LDG.E R10, desc[UR8][R16.64] ;  /* 0x00000008100a7981 */ /* 0x000ea6000c1e1900 */
[----:B------:R-:W-:Y:S01]  /*3220*/  IMAD.WIDE R18, R19, 0x4, R20 ;  /* 0x0000000413127825 */ /* 0x000fe200078e0214 */
[----:B------:R-:W2:Y:S04]  /*3230*/  LDG.E R23, desc[UR8][R14.64] ;  /* 0x000000080e177981 */ /* 0x000ea8000c1e1900 */
[----:B------:R-:W3:Y:S01]  /*3240*/  LDG.E R22, desc[UR8][R18.64] ;  /* 0x0000000812167981 */ /* 0x000ee2000c1e1900 */
[----:B------:R-:W-:Y:S01]  /*3250*/  VIADD R28, R2, 0x1 ;  /* 0x00000001021c7836 */ /* 0x000fe20000000000 */
[----:B--2---:R-:W-:-:S04]  /*3260*/  IADD3 R23, PT, PT, R10, R23, RZ ;  /* 0x000000170a177210 */ /* 0x004fc80007ffe0ff */
[----:B---3--:R-:W-:-:S13]  /*3270*/  ISETP.GE.AND P0, PT, R23, R22, PT ;  /* 0x000000161700720c */ /* 0x008fda0003f06270 */
[----:B------:R0:W-:Y:S01]  /*3280*/  @!P0 STG.E desc[UR8][R18.64], R23 ;  /* 0x0000001712008986 */ /* 0x0001e2000c101908 */
[----:B------:R-:W-:-:S13]  /*3290*/  ISETP.NE.AND P0, PT, R6, 0x1, PT ;  /* 0x000000010600780c */ /* 0x000fda0003f05270 */
[----:B0-----:R-:W-:Y:S05]  /*32a0*/  @!P0 BRA `(.L_x_32) ;  /* 0x0000000000448947 */ /* 0x001fea0003800000 */
[----:B------:R-:W2:Y:S04]  /*32b0*/  LDG.E R10, desc[UR8][R16.64] ;  /* 0x00000008100a7981 */ /* 0x000ea8000c1e1900 */
[----:B------:R-:W2:Y:S04]  /*32c0*/  LDG.E R23, desc[UR8][R12.64+0x4] ;  /* 0x000004080c177981 */ /* 0x000ea8000c1e1900 */
[----:B------:R-:W3:Y:S01]  /*32d0*/  LDG.E R22, desc[UR8][R18.64+0x4] ;  /* 0x0000040812167981 */ /* 0x000ee2000c1e1900 */
[----:B------:R-:W-:Y:S01]  /*32e0*/  IADD3 R28, PT, PT, R2, 0x2, RZ ;  /* 0x00000002021c7810 */ /* 0x000fe20007ffe0ff */
[----:B--2---:R-:W-:-:S05]  /*32f0*/  IMAD.IADD R23, R10, 0x1, R23 ;  /* 0x000000010a177824 */ /* 0x004fca00078e0217 */
[----:B---3--:R-:W-:-:S13]  /*3300*/  ISETP.GE.AND P0, PT, R23, R22, PT ;  /* 0x000000161700720c */ /* 0x008fda0003f06270 */
[----:B------:R0:W-:Y:S01]  /*3310*/  @!P0 STG.E desc[UR8][R18.64+0x4], R23 ;  /* 0x0000041712008986 */ /* 0x0001e2000c101908 */
[----:B------:R-:W-:-:S13]  /*3320*/  ISETP.NE.AND P0, PT, R6, 0x2, PT ;  /* 0x000000020600780c */ /* 0x000fda0003f05270 */
[----:B0-----:R-:W-:Y:S05]  /*3330*/  @!P0 BRA `(.L_x_32) ;  /* 0x0000000000208947 */ /* 0x001fea0003800000 */
[----:B------:R-:W2:Y:S04]  /*3340*/  LDG.E R10, desc[UR8][R16.64] ;  /* 0x00000008100a7981 */ /* 0x000ea8000c1e1900 */
[----:B------:R-:W2:Y:S04]  /*3350*/  LDG.E R23, desc[UR8][R12.64+0x8] ;  /* 0x000008080c177981 */ /* 0x000ea8000c1e1900 */
[----:B------:R-:W3:Y:S01]  /*3360*/  LDG.E R22, desc[UR8][R18.64+0x8] ;  /* 0x0000080812167981 */ /* 0x000ee2000c1e1900 */
[----:B------:R-:W-:Y:S02]  /*3370*/  IMAD.MOV.U32 R28, RZ, RZ, R4 ;  /* 0x000000ffff1c7224 */ /* 0x000fe400078e0004 */
[----:B--2---:R-:W-:-:S05]  /*3380*/  IMAD.IADD R23, R10, 0x1, R23 ;  /* 0x000000010a177824 */ /* 0x004fca00078e0217 */
[----:B---3--:R-:W-:-:S13]  /*3390*/  ISETP.GE.AND P0, PT, R23, R22, PT ;  /* 0x000000161700720c */ /* 0x008fda0003f06270 */
[----:B------:R0:W-:Y:S01]  /*33a0*/  @!P0 STG.E desc[UR8][R18.64+0x8], R23 ;  /* 0x0000081712008986 */ /* 0x0001e2000c101908 */
[----:B------:R-:W-:-:S07]  /*33b0*/  @!P0 MOV R28, R4 ;  /* 0x00000004001c8202 */ /* 0x000fce0000000f00 */
.L_x_32:
[----:B------:R-:W-:-:S05]  /*33c0*/  IMAD.IADD R10, R2, 0x1, -R5 ;  /* 0x00000001020a7824 */ /* 0x000fca00078e0a05 */
[----:B------:R-:W-:-:S13]  /*33d0*/  ISETP.GT.U32.AND P0, PT, R10, -0x4, PT ;  /* 0xfffffffc0a00780c */ /* 0x000fda0003f04070 */
[----:B------:R-:W-:Y:S05]  /*33e0*/  @P0 BRA `(.L_x_31) ;  /* 0x0000000c00680947 */ /* 0x000fea0003800000 */
[----:B------:R-:W-:Y:S01]  /*33f0*/  IMAD.IADD R10, R5, 0x1, -R28 ;  /* 0x00000001050a7824 */ /* 0x000fe200078e0a1c */
[----:B------:R-:W-:-:S04]  /*3400*/  PLOP3.LUT P0, PT, PT, PT, PT, 0x80, 0x8 ;  /* 0x000000000008781c */ /* 0x000fc80003f0f070 */
[----:B------:R-:W-:-:S13]  /*3410*/  ISETP.GT.AND P4, PT, R10, 0xc, PT ;  /* 0x0000000c0a00780c */ /* 0x000fda0003f84270 */
[----:B------:R-:W-:Y:S05]  /*3420*/  @!P4 BRA `(.L_x_33) ;  /* 0x0000000400e8c947 */ /* 0x000fea0003800000 */
[----:B------:R-:W1:Y:S01]  /*3430*/  LDC.64 R20, c[0x0][0x388] ;  /* 0x0000e200ff147b82 */ /* 0x000e620000000a00 */
[----:B------:R-:W-:Y:S01]  /*3440*/  PLOP3.LUT P0, PT, PT, PT, PT, 0x8, 0x80 ;  /* 0x000000000080781c */ /* 0x000fe20003f0e170 */
[----:B------:R-:W2:Y:S01]  /*3450*/  LDCU UR7, c[0x0][0x390] ;  /* 0x00007200ff0777ac */ /* 0x000ea20008000800 */
[----:B------:R-:W-:-:S11]  /*3460*/  IADD3 R10, PT, PT, R5, -0xc, RZ ;  /* 0xfffffff4050a7810 */ /* 0x000fd60007ffe0ff */
.L_x_34:
[--C-:B----4-:R-:W-:Y:S01]  /*3470*/  IMAD.IADD R27, R9, 0x1, R28.reuse ;  /* 0x00000001091b7824 */ /* 0x110fe200078e021c */
[----:B0-----:R-:W3:Y:S01]  /*3480*/  LDG.E R18, desc[UR8][R16.64] ;  /* 0x0000000810127981 */ /* 0x001ee2000c1e1900 */
[----:B--2---:R-:W-:Y:S02]  /*3490*/  IMAD R23, R11, UR7, R28 ;  /* 0x000000070b177c24 */ /* 0x004fe4000f8e021c */
[----:B-1----:R-:W-:-:S04]  /*34a0*/  IMAD.WIDE R26, R27, 0x4, R20 ;  /* 0x000000041b1a7825 */ /* 0x002fc800078e0214 */
        /* <DEDUP_REMOVED lines=19> */
[----:B------:R-:W3:Y:S04]  /*35e0*/  LDG.E R19, desc[UR8][R26.64+0xc] ;  /* 0x00000c081a137981 */ /* 0x000ee8000c1e1900 */
[----:B------:R-:W3:Y:S02]  /*35f0*/  @!P4 LDG.E R18, desc[UR8][R16.64] ;  /* 0x000000081012c981 */ /* 0x000ee4000c1e1900 */
[----:B---3--:R-:W-:Y:S01]  /*3600*/  IMAD.IADD R33, R19, 0x1, R18 ;  /* 0x0000000113217824 */ /* 0x008fe200078e0212 */
[----:B------:R-:W-:-:S04]  /*3610*/  IADD3 R18, PT, PT, R28, 0x4, RZ ;  /* 0x000000041c127810 */ /* 0x000fc80007ffe0ff */
[----:B--2---:R-:W-:Y:S01]  /*3620*/  ISETP.GE.AND P4, PT, R33, R24, PT ;  /* 0x000000182100720c */ /* 0x004fe20003f86270 */
[--C-:B0-----:R-:W-:Y:S02]  /*3630*/  IMAD.IADD R25, R9, 0x1, R18.reuse ;  /* 0x0000000109197824 */ /* 0x101fe400078e0212 */
[----:B------:R-:W-:Y:S02]  /*3640*/  IMAD R19, R11, UR7, R18 ;  /* 0x000000070b137c24 */ /* 0x000fe4000f8e0212 */
[----:B------:R-:W-:-:S04]  /*3650*/  IMAD.WIDE R24, R25, 0x4, R20 ;  /* 0x0000000419187825 */ /* 0x000fc800078e0214 */
[----:B------:R-:W-:-:S04]  /*3660*/  IMAD.WIDE R18, R19, 0x4, R20 ;  /* 0x0000000413127825 */ /* 0x000fc800078e0214 */
[----:B------:R0:W-:Y:S04]  /*3670*/  @!P4 STG.E desc[UR8][R22.64+0xc], R33 ;  /* 0x00000c211600c986 */ /* 0x0001e8000c101908 */
[----:B------:R-:W2:Y:S04]  /*3680*/  LDG.E R26, desc[UR8][R16.64] ;  /* 0x00000008101a7981 */ /* 0x000ea8000c1e1900 */
[----:B------:R-:W2:Y:S04]  /*3690*/  LDG.E R27, desc[UR8][R24.64] ;  /* 0x00000008181b7981 */ /* 0x000ea8000c1e1900 */
[----:B-1----:R-:W3:Y:S04]  /*36a0*/  LDG.E R29, desc[UR8][R18.64] ;  /* 0x00000008121d7981 */ /* 0x002ee8000c1e1900 */
[----:B0-----:R-:W4:Y:S01]  /*36b0*/  LDG.E R22, desc[UR8][R18.64+0x8] ;  /* 0x0000080812167981 */ /* 0x001f22000c1e1900 */
[----:B--2---:R-:W-:-:S05]  /*36c0*/  IMAD.IADD R30, R26, 0x1, R27 ;  /* 0x000000011a1e7824 */ /* 0x004fca00078e021b */
[----:B---3--:R-:W-:Y:S02]  /*36d0*/  ISETP.GE.AND P4, PT, R30, R29, PT ;  /* 0x0000001d1e00720c */ /* 0x008fe40003f86270 */
[----:B------:R-:W2:Y:S11]  /*36e0*/  LDG.E R29, desc[UR8][R18.64+0x4] ;  /* 0x00000408121d7981 */ /* 0x000eb6000c1e1900 */
[----:B------:R-:W-:Y:S04]  /*36f0*/  @!P4 STG.E desc[UR8][R18.64], R30 ;  /* 0x0000001e1200c986 */ /* 0x000fe8000c101908 */
        /* <DEDUP_REMOVED lines=12> */
[----:B------:R-:W3:Y:S02]  /*37c0*/  @!P4 LDG.E R26, desc[UR8][R16.64] ;  /* 0x00000008101ac981 */ /* 0x000ee4000c1e1900 */
[----:B---3--:R-:W-:-:S05]  /*37d0*/  IMAD.IADD R31, R23, 0x1, R26 ;  /* 0x00000001171f7824 */ /* 0x008fca00078e021a */
[----:B--2---:R-:W-:Y:S02]  /*37e0*/  ISETP.GE.AND P4, PT, R31, R22, PT ;  /* 0x000000161f00720c */ /* 0x004fe40003f86270 */
[----:B------:R-:W-:-:S05]  /*37f0*/  IADD3 R22, PT, PT, R28, 0x8, RZ ;  /* 0x000000081c167810 */ /* 0x000fca0007ffe0ff */
[--C-:B0-----:R-:W-:Y:S02]  /*3800*/  IMAD.IADD R27, R9, 0x1, R22.reuse ;  /* 0x00000001091b7824 */ /* 0x101fe400078e0216 */
[----:B------:R-:W-:Y:S02]  /*3810*/  IMAD R23, R11, UR7, R22 ;  /* 0x000000070b177c24 */ /* 0x000fe4000f8e0216 */
[--C-:B------:R-:W-:Y:S02]  /*3820*/  IMAD.WIDE R26, R27, 0x4, R20.reuse ;  /* 0x000000041b1a7825 */ /* 0x100fe400078e0214 */
[----:B------:R0:W-:Y:S02]  /*3830*/  @!P4 STG.E desc[UR8][R18.64+0xc], R31 ;  /* 0x00000c1f1200c986 */ /* 0x0001e4000c101908 */
[----:B------:R-:W-:Y:S02]  /*3840*/  IMAD.WIDE R22, R23, 0x4, R20 ;  /* 0x0000000417167825 */ /* 0x000fe400078e0214 */
        /* <DEDUP_REMOVED lines=24> */
[--C-:B------:R-:W-:Y:S02]  /*39d0*/  IMAD.IADD R19, R9, 0x1, R18.reuse ;  /* 0x0000000109137824 */ /* 0x100fe400078e0212 */
[----:B0-----:R-:W-:Y:S02]  /*39e0*/  IMAD R25, R11, UR7, R18 ;  /* 0x000000070b197c24 */ /* 0x001fe4000f8e0212 */
        /* <DEDUP_REMOVED lines=28> */
[----:B------:R-:W-:-:S13]  /*3bb0*/  ISETP.GE.AND P4, PT, R28, R10, PT ;  /* 0x0000000a1c00720c */ /* 0x000fda0003f86270 */
[----:B---3--:R-:W-:Y:S05]  /*3bc0*/  @!P4 BRA `(.L_x_34) ;  /* 0xfffffff80028c947 */ /* 0x008fea000383ffff */
.L_x_33:
[----:B------:R-:W-:-:S05]  /*3bd0*/  IMAD.IADD R10, R5, 0x1, -R28 ;  /* 0x00000001050a7824 */ /* 0x000fca00078e0a1c */
[----:B------:R-:W-:-:S13]  /*3be0*/  ISETP.GT.AND P4, PT, R10, 0x4, PT ;  /* 0x000000040a00780c */ /* 0x000fda0003f84270 */
[----:B------:R-:W-:Y:S05]  /*3bf0*/  @!P4 BRA `(.L_x_35) ;  /* 0x0000000000ecc947 */ /* 0x000fea0003800000 */
[--C-:B0-----:R-:W-:Y:S01]  /*3c00*/  IMAD.IADD R23, R9, 0x1, R28.reuse ;  /* 0x0000000109177824 */ /* 0x101fe200078e021c */
[----:B------:R-:W2:Y:S01]  /*3c10*/  LDG.E R25, desc[UR8][R16.64] ;  /* 0x0000000810197981 */ /* 0x000ea2000c1e1900 */
[----:B----4-:R-:W-:Y:S02]  /*3c20*/  IMAD R19, R11, UR7, R28 ;  /* 0x000000070b137c24 */ /* 0x010fe4000f8e021c */
        /* <DEDUP_REMOVED lines=22> */
[----:B------:R-:W-:-:S04]  /*3d90*/  VIADD R28, R28, 0x4 ;  /* 0x000000041c1c7836 */ /* 0x000fc80000000000 */
[----:B0-----:R-:W-:-:S04]  /*3da0*/  IMAD.IADD R27, R9, 0x1, R28 ;  /* 0x00000001091b7824 */ /* 0x001fc800078e021c */
[----:B------:R-:W-:Y:S01]  /*3db0*/  IMAD.WIDE R26, R27, 0x4, R20 ;  /* 0x000000041b1a7825 */ /* 0x000fe200078e0214 */
[----:B---3--:R-:W-:-:S04]  /*3dc0*/  IADD3 R33, PT, PT, R10, R25, RZ ;  /* 0x000000190a217210 */ /* 0x008fc80007ffe0ff */
[----:B--2---:R-:W-:Y:S01]  /*3dd0*/  ISETP.GE.AND P0, PT, R33, R24, PT ;  /* 0x000000182100720c */ /* 0x004fe20003f06270 */
[----:B------:R-:W-:-:S04]  /*3de0*/  IMAD R25, R11, UR7, R28 ;  /* 0x000000070b197c24 */ /* 0x000fc8000f8e021c */
[----:B------:R-:W-:-:S08]  /*3df0*/  IMAD.WIDE R24, R25, 0x4, R20 ;  /* 0x0000000419187825 */ /* 0x000fd000078e0214 */
[----:B------:R0:W-:Y:S04]  /*3e00*/  @!P0 STG.E desc[UR8][R18.64+0xc], R33 ;  /* 0x00000c2112008986 */ /* 0x0001e8000c101908 */
[----:B------:R-:W2:Y:S04]  /*3e10*/  LDG.E R23, desc[UR8][R16.64] ;  /* 0x0000000810177981 */ /* 0x000ea8000c1e1900 */
[----:B------:R-:W2:Y:S04]  /*3e20*/  LDG.E R10, desc[UR8][R26.64] ;  /* 0x000000081a0a7981 */ /* 0x000ea8000c1e1900 */
[----:B------:R-:W3:Y:S04]  /*3e30*/  LDG.E R22, desc[UR8][R24.64] ;  /* 0x0000000818167981 */ /* 0x000ee8000c1e1900 */
[----:B0-----:R-:W4:Y:S01]  /*3e40*/  LDG.E R18, desc[UR8][R24.64+0x8] ;  /* 0x0000080818127981 */ /* 0x001f22000c1e1900 */
[----:B--2---:R-:W-:-:S04]  /*3e50*/  IADD3 R29, PT, PT, R23, R10, RZ ;  /* 0x0000000a171d7210 */ /* 0x004fc80007ffe0ff */
        /* <DEDUP_REMOVED lines=16> */
[----:B------:R-:W-:Y:S01]  /*3f60*/  VIADD R28, R28, 0x4 ;  /* 0x000000041c1c7836 */ /* 0x000fe20000000000 */
[----:B---3--:R-:W-:-:S04]  /*3f70*/  IADD3 R23, PT, PT, R10, R23, RZ ;  /* 0x000000170a177210 */ /* 0x008fc80007ffe0ff */
[----:B--2---:R-:W-:-:S13]  /*3f80*/  ISETP.GE.AND P0, PT, R23, R18, PT ;  /* 0x000000121700720c */ /* 0x004fda0003f06270 */
[----:B------:R1:W-:Y:S01]  /*3f90*/  @!P0 STG.E desc[UR8][R24.64+0xc], R23 ;  /* 0x00000c1718008986 */ /* 0x0003e2000c101908 */
[----:B------:R-:W-:-:S13]  /*3fa0*/  PLOP3.LUT P0, PT, PT, PT, PT, 0x8, 0x80 ;  /* 0x000000000080781c */ /* 0x000fda0003f0e170 */
.L_x_35:
[----:B------:R-:W-:-:S13]  /*3fb0*/  ISETP.LT.OR P0, PT, R28, R5, P0 ;  /* 0x000000051c00720c */ /* 0x000fda0000701670 */
[----:B------:R-:W-:Y:S05]  /*3fc0*/  @!P0 BRA `(.L_x_31) ;  /* 0x0000000000708947 */ /* 0x000fea0003800000 */
[--C-:B01--4-:R-:W-:Y:S01]  /*3fd0*/  IMAD.IADD R19, R9, 0x1, R28.reuse ;  /* 0x0000000109137824 */ /* 0x113fe200078e021c */
[----:B------:R-:W2:Y:S01]  /*3fe0*/  LDG.E R25, desc[UR8][R16.64] ;  /* 0x0000000810197981 */ /* 0x000ea2000c1e1900 */
[----:B------:R-:W-:Y:S02]  /*3ff0*/  IMAD R23, R11, UR7, R28 ;  /* 0x000000070b177c24 */ /* 0x000fe4000f8e021c */
        /* <DEDUP_REMOVED lines=8> */
[----:B------:R-:W4:Y:S04]  /*4080*/  @!P0 LDG.E R25, desc[UR8][R16.64] ;  /* 0x0000000810198981 */ /* 0x000f28000c1e1900 */
[----:B------:R-:W4:Y:S02]  /*4090*/  LDG.E R10, desc[UR8][R18.64+0x4] ;  /* 0x00000408120a7981 */ /* 0x000f24000c1e1900 */
[----:B----4-:R-:W-:-:S05]  /*40a0*/  IMAD.IADD R27, R10, 0x1, R25 ;  /* 0x000000010a1b7824 */ /* 0x010fca00078e0219 */
        /* <DEDUP_REMOVED lines=11> */
[----:B----4-:R-:W-:-:S04]  /*4160*/  IADD3 R25, PT, PT, R10, R25, RZ ;  /* 0x000000190a197210 */ /* 0x010fc80007ffe0ff */
[----:B--2---:R-:W-:-:S13]  /*4170*/  ISETP.GE.AND P0, PT, R25, R22, PT ;  /* 0x000000161900720c */ /* 0x004fda0003f06270 */
[----:B------:R3:W-:Y:S02]  /*4180*/  @!P0 STG.E desc[UR8][R20.64+0xc], R25 ;  /* 0x00000c1914008986 */ /* 0x0007e4000c101908 */
.L_x_31:
[----:B------:R-:W-:-:S05]  /*4190*/  VIADD R11, R11, 0x1 ;  /* 0x000000010b0b7836 */ /* 0x000fca0000000000 */
[----:B------:R-:W-:-:S13]  /*41a0*/  ISETP.NE.AND P0, PT, R11, UR6, PT ;  /* 0x000000060b007c0c */ /* 0x000fda000bf05270 */
[----:B------:R-:W-:Y:S05]  /*41b0*/  @P0 BRA `(.L_x_36) ;  /* 0xffffffec00ec0947 */ /* 0x000fea000383ffff */
.L_x_30:
[----:B------:R-:W-:-:S05]  /*41c0*/  VIADD R8, R8, 0x1 ;  /* 0x0000000108087836 */ /* 0x000fca0000000000 */
[----:B------:R-:W-:-:S13]  /*41d0*/  ISETP.GE.AND P0, PT, R8, R5, PT ;  /* 0x000000050800720c */ /* 0x000fda0003f06270 */
[----:B------:R-:W-:Y:S05]  /*41e0*/  @!P0 BRA `(.L_x_37) ;  /* 0xffffffec00ac8947 */ /* 0x000fea000383ffff */
[----:B------:R-:W2:Y:S02]  /*41f0*/  LDCU UR6, c[0x0][0x380] ;  /* 0x00007000ff0677ac */ /* 0x000ea40008000800 */
[----:B--2---:R-:W-:Y:S01]  /*4200*/  UIADD3 UR10, UPT, UPT, UR10, UR6, URZ ;  /* 0x000000060a0a7290 */ /* 0x004fe2000fffe0ff */
[----:B------:R-:W-:Y:S11]  /*4210*/  BRA.U UP0, `(.L_x_38) ;  /* 0xffffffed00787547 */ /* 0x000ff6000b83ffff */
.L_x_29:
[----:B------:R-:W-:Y:S05]  /*4220*/  @P2 BRA `(.L_x_39) ;  /* 0x0000001000ac2947 */ /* 0x000fea0003800000 */
[----:B--2---:R-:W-:Y:S01]  /*4230*/  IMAD.IADD R8, R5, 0x1, -R2 ;  /* 0x0000000105087824 */ /* 0x004fe200078e0a02 */
[C---:B------:R-:W-:Y:S01]  /*4240*/  IADD3 R4, PT, PT, R2.reuse, -R5, RZ ;  /* 0x8000000502047210 */ /* 0x040fe20007ffe0ff */
[C---:B------:R-:W-:Y:S01]  /*4250*/  VIADD R11, R2.reuse, 0x1 ;  /* 0x00000001020b7836 */ /* 0x040fe20000000000 */
[C---:B------:R-:W-:Y:S01]  /*4260*/  IADD3 R10, PT, PT, R2.reuse, 0x2, RZ ;  /* 0x00000002020a7810 */ /* 0x040fe20007ffe0ff */
[----:B------:R-:W-:Y:S01]  /*4270*/  VIADD R9, R2, 0x3 ;  /* 0x0000000302097836 */ /* 0x000fe20000000000 */
[----:B------:R-:W-:Y:S01]  /*4280*/  ISETP.GT.U32.AND P3, PT, R4, -0x4, PT ;  /* 0xfffffffc0400780c */ /* 0x000fe20003f64070 */
[----:B------:R-:W-:Y:S01]  /*4290*/  UIADD3 UR5, UPT, UPT, UR4, 0x1, URZ ;  /* 0x0000000104057890 */ /* 0x000fe2000fffe0ff */
[----:B------:R-:W-:Y:S01]  /*42a0*/  LOP3.LUT R8, R8, 0x3, RZ, 0xc0, !PT ;  /* 0x0000000308087812 */ /* 0x000fe200078ec0ff */
[----:B------:R-:W-:-:S10]  /*42b0*/  UMOV UR6, UR4 ;  /* 0x0000000400067c82 */ /* 0x000fd40008000000 */
.L_x_48:
[----:B------:R-:W2:Y:S01]  /*42c0*/  LDCU UR11, c[0x0][0x380] ;  /* 0x00007000ff0b77ac */ /* 0x000ea20008000800 */
[----:B------:R-:W-:Y:S01]  /*42d0*/  IMAD.MOV.U32 R6, RZ, RZ, R2 ;  /* 0x000000ffff067224 */ /* 0x000fe200078e0002 */
[----:B-1----:R-:W1:Y:S01]  /*42e0*/  LDCU UR12, c[0x0][0x390] ;  /* 0x00007200ff0c77ac */ /* 0x002e620008000800 */
[----:B------:R-:W-:Y:S01]  /*42f0*/  UIADD3 UR6, UPT, UPT, UR6, 0x2, URZ ;  /* 0x0000000206067890 */ /* 0x000fe2000fffe0ff */
[----:B------:R-:W-:Y:S01]  /*4300*/  UMOV UR7, UR5 ;  /* 0x0000000500077c82 */ /* 0x000fe20008000000 */
[----:B--2---:R-:W-:Y:S02]  /*4310*/  UIMAD UR10, UR5, UR11, URZ ;  /* 0x0000000b050a72a4 */ /* 0x004fe4000f8e02ff */
[----:B------:R-:W-:Y:S02]  /*4320*/  UIADD3 UR5, UPT, UPT, UR5, 0x1, URZ ;  /* 0x0000000105057890 */ /* 0x000fe4000fffe0ff */
[----:B------:R-:W-:-:S04]  /*4330*/  UIMAD UR6, UR6, UR11, URZ ;  /* 0x0000000b060672a4 */ /* 0x000fc8000f8e02ff */
[----:B-1----:R-:W-:Y:S01]  /*4340*/  UISETP.LT.AND UP0, UPT, UR6, UR12, UPT ;  /* 0x0000000c0600728c */ /* 0x002fe2000bf01270 */
[----:B------:R-:W-:-:S03]  /*4350*/  ISETP.NE.AND P4, PT, R0, UR5, PT ;  /* 0x0000000500007c0c */ /* 0x000fc6000bf85270 */
[----:B0-----:R-:W-:-:S12]  /*4360*/  USEL UR11, UR6, UR12, UP0 ;  /* 0x0000000c060b7287 */ /* 0x001fd80008000000 */
.L_x_47:
[----:B------:R-:W-:-:S09]  /*4370*/  UISETP.GE.AND UP0, UPT, UR10, UR11, UPT ;  /* 0x0000000b0a00728c */ /* 0x000fd2000bf06270 */
[----:B01----:R-:W-:Y:S05]  /*4380*/  BRA.U UP0, `(.L_x_40) ;  /* 0x0000001100407547 */ /* 0x003fea000b800000 */
[----:B------:R-:W1:Y:S01]  /*4390*/  LDC R7, c[0x0][0x390] ;  /* 0x0000e400ff077b82 */ /* 0x000e620000000800 */
[----:B------:R-:W-:-:S07]  /*43a0*/  UMOV UR6, UR10 ;  /* 0x0000000a00067c82 */ /* 0x000fce0008000000 */
[----:B---3--:R-:W2:Y:S08]  /*43b0*/  LDC.64 R12, c[0x0][0x388] ;  /* 0x0000e200ff0c7b82 */ /* 0x008eb00000000a00 */
[----:B------:R-:W3:Y:S01]  /*43c0*/  LDC.64 R14, c[0x0][0x388] ;  /* 0x0000e200ff0e7b82 */ /* 0x000ee20000000a00 */
[----:B-1----:R-:W-:-:S05]  /*43d0*/  IMAD R7, R6, R7, RZ ;  /* 0x0000000706077224 */ /* 0x002fca00078e02ff */
[CC--:B------:R-:W-:Y:S02]  /*43e0*/  IADD3 R4, P0, PT, R2.reuse, R7.reuse, RZ ;  /* 0x0000000702047210 */ /* 0x0c0fe40007f1e0ff */
[----:B0---4-:R-:W-:Y:S02]  /*43f0*/  SHF.R.S32.HI R19, RZ, 0x1f, R7 ;  /* 0x0000001fff137819 */ /* 0x011fe40000011407 */
[----:B------:R-:W-:Y:S02]  /*4400*/  IADD3 R17, PT, PT, R2, R7, RZ ;  /* 0x0000000702117210 */ /* 0x000fe40007ffe0ff */
[----:B--2---:R-:W-:Y:S02]  /*4410*/  LEA R12, P5, R4, R12, 0x2 ;  /* 0x0000000c040c7211 */ /* 0x004fe400078a10ff */
[----:B------:R-:W-:Y:S01]  /*4420*/  LEA.HI.X.SX32 R19, R2, R19, 0x1, P0 ;  /* 0x0000001302137211 */ /* 0x000fe200000f0eff */
[----:B---3--:R-:W-:-:S03]  /*4430*/  IMAD.WIDE R14, R17, 0x4, R14 ;  /* 0x00000004110e7825 */ /* 0x008fc600078e020e */
[----:B------:R-:W-:-:S07]  /*4440*/  LEA.HI.X R13, R4, R13, R19, 0x2, P5 ;  /* 0x0000000d040d7211 */ /* 0x000fce00028f1413 */
.L_x_46:
[----:B------:R-:W-:-:S13]  /*4450*/  ISETP.GT.AND P0, PT, R3, R2, PT ;  /* 0x000000020300720c */ /* 0x000fda0003f04270 */
[----:B01----:R-:W-:Y:S05]  /*4460*/  @!P0 BRA `(.L_x_41) ;  /* 0x0000000c00fc8947 */ /* 0x003fea0003800000 */
[----:B------:R-:W0:Y:S01]  /*4470*/  LDCU UR12, c[0x0][0x390] ;  /* 0x00007200ff0c77ac */ /* 0x000e220008000800 */
[----:B------:R-:W1:Y:S01]  /*4480*/  LDC.64 R20, c[0x0][0x388] ;  /* 0x0000e200ff147b82 */ /* 0x000e620000000a00 */
[----:B------:R-:W-:Y:S01]  /*4490*/  ISETP.NE.AND P0, PT, R8, RZ, PT ;  /* 0x000000ff0800720c */ /* 0x000fe20003f05270 */
[----:B------:R-:W-:Y:S02]  /*44a0*/  IMAD.MOV.U32 R4, RZ, RZ, R2 ;  /* 0x000000ffff047224 */ /* 0x000fe400078e0002 */
[----:B0-----:R-:W-:-:S04]  /*44b0*/  IMAD.U32 R31, RZ, RZ, UR12 ;  /* 0x0000000cff1f7e24 */ /* 0x001fc8000f8e00ff */
[----:B------:R-:W-:-:S04]  /*44c0*/  IMAD R17, R31, UR6, R6 ;  /* 0x000000061f117c24 */ /* 0x000fc8000f8e0206 */
[----:B-1----:R-:W-:Y:S02]  /*44d0*/  IMAD.WIDE R16, R17, 0x4, R20 ;  /* 0x0000000411107825 */ /* 0x002fe400078e0214 */
[----:B------:R-:W-:Y:S05]  /*44e0*/  @!P0 BRA `(.L_x_42) ;  /* 0x0000000000708947 */ /* 0x000fea0003800000 */
[----:B------:R-:W-:Y:S01]  /*44f0*/  IMAD R19, R31, UR6, R2 ;  /* 0x000000061f137c24 */ /* 0x000fe2000f8e0202 */
[----:B------:R-:W2:Y:S03]  /*4500*/  LDG.E R4, desc[UR8][R16.64] ;  /* 0x0000000810047981 */ /* 0x000ea6000c1e1900 */
[----:B------:R-:W-:Y:S01]  /*4510*/  IMAD.WIDE R18, R19, 0x4, R20 ;  /* 0x0000000413127825 */ /* 0x000fe200078e0214 */
[----:B------:R-:W2:Y:S04]  /*4520*/  LDG.E R23, desc[UR8][R14.64] ;  /* 0x000000080e177981 */ /* 0x000ea8000c1e1900 */
[----:B------:R-:W3:Y:S01]  /*4530*/  LDG.E R22, desc[UR8][R18.64] ;  /* 0x0000000812167981 */ /* 0x000ee2000c1e1900 */
[----:B--2---:R-:W-:Y:S01]  /*4540*/  IADD3 R23, PT, PT, R4, R23, RZ ;  /* 0x0000001704177210 */ /* 0x004fe20007ffe0ff */
[----:B------:R-:W-:-:S03]  /*4550*/  IMAD.MOV.U32 R4, RZ, RZ, R11 ;  /* 0x000000ffff047224 */ /* 0x000fc600078e000b */
[----:B---3--:R-:W-:-:S13]  /*4560*/  ISETP.GE.AND P0, PT, R23, R22, PT ;  /* 0x000000161700720c */ /* 0x008fda0003f06270 */
[----:B------:R0:W-:Y:S01]  /*4570*/  @!P0 STG.E desc[UR8][R18.64], R23 ;  /* 0x0000001712008986 */ /* 0x0001e2000c101908 */
[----:B------:R-:W-:-:S13]  /*4580*/  ISETP.NE.AND P0, PT, R8, 0x1, PT ;  /* 0x000000010800780c */ /* 0x000fda0003f05270 */
[----:B0-----:R-:W-:Y:S05]  /*4590*/  @!P0 BRA `(.L_x_42) ;  /* 0x0000000000448947 */ /* 0x001fea0003800000 */
[----:B------:R-:W2:Y:S04]  /*45a0*/  LDG.E R4, desc[UR8][R16.64] ;  /* 0x0000000810047981 */ /* 0x000ea8000c1e1900 */
[----:B------:R-:W2:Y:S04]  /*45b0*/  LDG.E R23, desc[UR8][R12.64+0x4] ;  /* 0x000004080c177981 */ /* 0x000ea8000c1e1900 */
[----:B------:R-:W3:Y:S01]  /*45c0*/  LDG.E R22, desc[UR8][R18.64+0x4] ;  /* 0x0000040812167981 */ /* 0x000ee2000c1e1900 */
[----:B--2---:R-:W-:Y:S01]  /*45d0*/  IMAD.IADD R23, R4, 0x1, R23 ;  /* 0x0000000104177824 */ /* 0x004fe200078e0217 */
[----:B------:R-:W-:-:S04]  /*45e0*/  MOV R4, R10 ;  /* 0x0000000a00047202 */ /* 0x000fc80000000f00 */
[----:B---3--:R-:W-:-:S13]  /*45f0*/  ISETP.GE.AND P0, PT, R23, R22, PT ;  /* 0x000000161700720c */ /* 0x008fda0003f06270 */
[----:B------:R0:W-:Y:S01]  /*4600*/  @!P0 STG.E desc[UR8][R18.64+0x4], R23 ;  /* 0x0000041712008986 */ /* 0x0001e2000c101908 */
[----:B------:R-:W-:-:S13]  /*4610*/  ISETP.NE.AND P0, PT, R8, 0x2, PT ;  /* 0x000000020800780c */ /* 0x000fda0003f05270 */
[----:B0-----:R-:W-:Y:S05]  /*4620*/  @!P0 BRA `(.L_x_42) ;  /* 0x0000000000208947 */ /* 0x001fea0003800000 */
[----:B------:R-:W2:Y:S04]  /*4630*/  LDG.E R4, desc[UR8][R16.64] ;  /* 0x0000000810047981 */ /* 0x000ea8000c1e1900 */
[----:B------:R-:W2:Y:S04]  /*4640*/  LDG.E R23, desc[UR8][R12.64+0x8] ;  /* 0x000008080c177981 */ /* 0x000ea8000c1e1900 */
[----:B------:R-:W3:Y:S01]  /*4650*/  LDG.E R22, desc[UR8][R18.64+0x8] ;  /* 0x0000080812167981 */ /* 0x000ee2000c1e1900 */
[----:B--2---:R-:W-:Y:S02]  /*4660*/  IMAD.IADD R23, R4, 0x1, R23 ;  /* 0x0000000104177824 */ /* 0x004fe400078e0217 */
[----:B------:R-:W-:-:S03]  /*4670*/  IMAD.MOV.U32 R4, RZ, RZ, R9 ;  /* 0x000000ffff047224 */ /* 0x000fc600078e0009 */
[----:B---3--:R-:W-:-:S13]  /*4680*/  ISETP.GE.AND P0, PT, R23, R22, PT ;  /* 0x000000161700720c */ /* 0x008fda0003f06270 */
[----:B------:R0:W-:Y:S01]  /*4690*/  @!P0 STG.E desc[UR8][R18.64+0x8], R23 ;  /* 0x0000081712008986 */ /* 0x0001e2000c101908 */
[----:B------:R-:W-:-:S07]  /*46a0*/  @!P0 MOV R4, R9 ;  /* 0x0000000900048202 */ /* 0x000fce0000000f00 */
.L_x_42:
[----:B------:R-:W-:Y:S05]  /*46b0*/  @P3 BRA `(.L_x_41) ;  /* 0x0000000c00683947 */ /* 0x000fea0003800000 */
[----:B0-----:R-:W-:Y:S01]  /*46c0*/  IMAD.IADD R18, R5, 0x1, -R4 ;  /* 0x0000000105127824 */ /* 0x001fe200078e0a04 */
[----:B------:R-:W-:-:S04]  /*46d0*/  PLOP3.LUT P0, PT, PT, PT, PT, 0x80, 0x8 ;  /* 0x000000000008781c */ /* 0x000fc80003f0f070 */
[----:B------:R-:W-:-:S13]  /*46e0*/  ISETP.GT.AND P5, PT, R18, 0xc, PT ;  /* 0x0000000c1200780c */ /* 0x000fda0003fa4270 */
[----:B------:R-:W-:Y:S05]  /*46f0*/  @!P5 BRA `(.L_x_43) ;  /* 0x0000000400e8d947 */ /* 0x000fea0003800000 */
[----:B------:R-:W0:Y:S01]  /*4700*/  LDC R31, c[0x0][0x390] ;  /* 0x0000e400ff1f7b82 */ /* 0x000e220000000800 */
[----:B------:R-:W-:Y:S01]  /*4710*/  PLOP3.LUT P0, PT, PT, PT, PT, 0x8, 0x80 ;  /* 0x000000000080781c */ /* 0x000fe20003f0e170 */
[----:B------:R-:W-:-:S06]  /*4720*/  VIADD R29, R5, 0xfffffff4 ;  /* 0xfffffff4051d7836 */ /* 0x000fcc0000000000 */
[----:B------:R-:W1:Y:S06]  /*4730*/  LDC.64 R20, c[0x0][0x388] ;  /* 0x0000e200ff147b82 */ /* 0x000e6c0000000a00 */
.L_x_44:
[----:B------:R-:W-:Y:S01]  /*4740*/  IADD3 R27, PT, PT, R7, R4, RZ ;  /* 0x00000004071b7210 */ /* 0x000fe20007ffe0ff */
[----:B0-----:R-:W-:Y:S01]  /*4750*/  IMAD R23, R31, UR6, R4 ;  /* 0x000000061f177c24 */ /* 0x001fe2000f8e0204 */
[----:B------:R-:W2:Y:S03]  /*4760*/  LDG.E R18, desc[UR8][R16.64] ;  /* 0x0000000810127981 */ /* 0x000ea6000c1e1900 */
[----:B-1----:R-:W-:-:S04]  /*4770*/  IMAD.WIDE R26, R27, 0x4, R20 ;  /* 0x000000041b1a7825 */ /* 0x002fc800078e0214 */
        /* <DEDUP_REMOVED lines=15> */
[----:B---3--:R-:W-:-:S04]  /*4870*/  IADD3 R35, PT, PT, R18, R19, RZ ;  /* 0x0000001312237210 */ /* 0x008fc80007ffe0ff */
[----:B--2---:R-:W-:Y:S02]  /*4880*/  ISETP.GE.AND P5, PT, R35, R24, PT ;  /* 0x000000182300720c */ /* 0x004fe40003fa6270 */
[----:B------:R-:W2:Y:S11]  /*4890*/  LDG.E R24, desc[UR8][R22.64+0xc] ;  /* 0x00000c0816187981 */ /* 0x000eb6000c1e1900 */
[----:B------:R-:W-:Y:S04]  /*48a0*/  @!P5 STG.E desc[UR8][R22.64+0x8], R35 ;  /* 0x000008231600d986 */ /* 0x000fe8000c101908 */
[----:B------:R-:W3:Y:S04]  /*48b0*/  LDG.E R19, desc[UR8][R26.64+0xc] ;  /* 0x00000c081a137981 */ /* 0x000ee8000c1e1900 */
[----:B------:R-:W3:Y:S02]  /*48c0*/  @!P5 LDG.E R18, desc[UR8][R16.64] ;  /* 0x000000081012d981 */ /* 0x000ee4000c1e1900 */
[----:B---3--:R-:W-:-:S02]  /*48d0*/  IMAD.IADD R37, R19, 0x1, R18 ;  /* 0x0000000113257824 */ /* 0x008fc400078e0212 */
[----:B------:R-:W-:-:S03]  /*48e0*/  VIADD R18, R4, 0x4 ;  /* 0x0000000404127836 */ /* 0x000fc60000000000 */
[----:B--2---:R-:W-:Y:S02]  /*48f0*/  ISETP.GE.AND P5, PT, R37, R24, PT ;  /* 0x000000182500720c */ /* 0x004fe40003fa6270 */
[----:B0-----:R-:W-:Y:S01]  /*4900*/  IADD3 R25, PT, PT, R7, R18, RZ ;  /* 0x0000001207197210 */ /* 0x001fe20007ffe0ff */
[----:B------:R-:W-:-:S04]  /*4910*/  IMAD R19, R31, UR6, R18 ;  /* 0x000000061f137c24 */ /* 0x000fc8000f8e0212 */
[----:B------:R-:W-:-:S04]  /*4920*/  IMAD.WIDE R24, R25, 0x4, R20 ;  /* 0x0000000419187825 */ /* 0x000fc800078e0214 */
[----:B------:R-:W-:Y:S02]  /*4930*/  IMAD.WIDE R18, R19, 0x4, R20 ;  /* 0x0000000413127825 */ /* 0x000fe400078e0214 */
        /* <DEDUP_REMOVED lines=20> */
[----:B------:R-:W0:Y:S04]  /*4a80*/  LDG.E R23, desc[UR8][R24.64+0xc] ;  /* 0x00000c0818177981 */ /* 0x000e28000c1e1900 */
[----:B------:R-:W0:Y:S02]  /*4a90*/  @!P5 LDG.E R26, desc[UR8][R16.64] ;  /* 0x00000008101ad981 */ /* 0x000e24000c1e1900 */
[----:B0-----:R-:W-:-:S05]  /*4aa0*/  IMAD.IADD R33, R23, 0x1, R26 ;  /* 0x0000000117217824 */ /* 0x001fca00078e021a */
[----:B--2---:R-:W-:Y:S01]  /*4ab0*/  ISETP.GE.AND P5, PT, R33, R22, PT ;  /* 0x000000162100720c */ /* 0x004fe20003fa6270 */
[----:B------:R-:W-:-:S05]  /*4ac0*/  VIADD R22, R4, 0x8 ;  /* 0x0000000804167836 */ /* 0x000fca0000000000 */
[----:B-1----:R-:W-:Y:S01]  /*4ad0*/  IADD3 R27, PT, PT, R7, R22, RZ ;  /* 0x00000016071b7210 */ /* 0x002fe20007ffe0ff */
[----:B------:R-:W-:-:S04]  /*4ae0*/  IMAD R23, R31, UR6, R22 ;  /* 0x000000061f177c24 */ /* 0x000fc8000f8e0216 */
[--C-:B------:R-:W-:Y:S02]  /*4af0*/  IMAD.WIDE R26, R27, 0x4, R20.reuse ;  /* 0x000000041b1a7825 */ /* 0x100fe400078e0214 */
[----:B------:R0:W-:Y:S02]  /*4b00*/  @!P5 STG.E desc[UR8][R18.64+0xc], R33 ;  /* 0x00000c211200d986 */ /* 0x0001e4000c101908 */
[----:B------:R-:W-:Y:S02]  /*4b10*/  IMAD.WIDE R22, R23, 0x4, R20 ;  /* 0x0000000417167825 */ /* 0x000fe400078e0214 */
        /* <DEDUP_REMOVED lines=24> */
[----:B------:R-:W-:Y:S01]  /*4ca0*/  IADD3 R19, PT, PT, R7, R18, RZ ;  /* 0x0000001207137210 */ /* 0x000fe20007ffe0ff */
[----:B-1----:R-:W-:-:S04]  /*4cb0*/  IMAD R25, R31, UR6, R18 ;  /* 0x000000061f197c24 */ /* 0x002fc8000f8e0212 */
        /* <DEDUP_REMOVED lines=25> */
[----:B----4-:R-:W-:-:S05]  /*4e50*/  IMAD.IADD R23, R23, 0x1, R26 ;  /* 0x0000000117177824 */ /* 0x010fca00078e021a */
[----:B--2---:R-:W-:-:S13]  /*4e60*/  ISETP.GE.AND P5, PT, R23, R22, PT ;  /* 0x000000161700720c */ /* 0x004fda0003fa6270 */
[----:B------:R3:W-:Y:S01]  /*4e70*/  @!P5 STG.E desc[UR8][R24.64+0xc], R23 ;  /* 0x00000c171800d986 */ /* 0x0007e2000c101908 */
[----:B------:R-:W-:-:S13]  /*4e80*/  ISETP.GE.AND P5, PT, R4, R29, PT ;  /* 0x0000001d0400720c */ /* 0x000fda0003fa6270 */
[----:B---3--:R-:W-:Y:S05]  /*4e90*/  @!P5 BRA `(.L_x_44) ;  /* 0xfffffff80028d947 */ /* 0x008fea000383ffff */
.L_x_43:
[----:B------:R-:W-:-:S04]  /*4ea0*/  IADD3 R18, PT, PT, R5, -R4, RZ ;  /* 0x8000000405127210 */ /* 0x000fc80007ffe0ff */
[----:B------:R-:W-:-:S13]  /*4eb0*/  ISETP.GT.AND P5, PT, R18, 0x4, PT ;  /* 0x000000041200780c */ /* 0x000fda0003fa4270 */
[----:B------:R-:W-:Y:S05]  /*4ec0*/  @!P5 BRA `(.L_x_45) ;  /* 0x0000000000ecd947 */ /* 0x000fea0003800000 */
[--C-:B------:R-:W-:Y:S01]  /*4ed0*/  IMAD.IADD R27, R7, 0x1, R4.reuse ;  /* 0x00000001071b7824 */ /* 0x100fe200078e0204 */
[----:B------:R-:W2:Y:S01]  /*4ee0*/  LDG.E R25, desc[UR8][R16.64] ;  /* 0x0000000810197981 */ /* 0x000ea2000c1e1900 */
        /* <DEDUP_REMOVED lines=25> */
[----:B--2---:R-:W-:Y:S01]  /*5080*/  ISETP.GE.AND P0, PT, R30, R23, PT ;  /* 0x000000171e00720c */ /* 0x004fe20003f06270 */
[--C-:B------:R-:W-:Y:S02]  /*5090*/  IMAD.IADD R23, R7, 0x1, R4.reuse ;  /* 0x0000000107177824 */ /* 0x100fe400078e0204 */
[----:B------:R-:W-:Y:S02]  /*50a0*/  IMAD R25, R31, UR6, R4 ;  /* 0x000000061f197c24 */ /* 0x000fe4000f8e0204 */
[----:B------:R-:W-:-:S04]  /*50b0*/  IMAD.WIDE R22, R23, 0x4, R20 ;  /* 0x0000000417167825 */ /* 0x000fc800078e0214 */
[----:B0-----:R-:W-:-:S04]  /*50c0*/  IMAD.WIDE R24, R25, 0x4, R20 ;  /* 0x0000000419187825 */ /* 0x001fc800078e0214 */
[----:B------:R0:W-:Y:S04]  /*50d0*/  @!P0 STG.E desc[UR8][R18.64+0xc], R30 ;  /* 0x00000c1e12008986 */ /* 0x0001e8000c101908 */
[----:B-1----:R-:W2:Y:S04]  /*50e0*/  LDG.E R29, desc[UR8][R16.64] ;  /* 0x00000008101d7981 */ /* 0x002ea8000c1e1900 */
        /* <DEDUP_REMOVED lines=24> */
[----:B------:R-:W-:-:S13]  /*5270*/  PLOP3.LUT P0, PT, PT, PT, PT, 0x8, 0x80 ;  /* 0x000000000080781c */ /* 0x000fda0003f0e170 */
.L_x_45:
[----:B------:R-:W-:-:S13]  /*5280*/  ISETP.LT.OR P0, PT, R4, R5, P0 ;  /* 0x000000050400720c */ /* 0x000fda0000701670 */
[----:B------:R-:W-:Y:S05]  /*5290*/  @!P0 BRA `(.L_x_41) ;  /* 0x0000000000708947 */ /* 0x000fea0003800000 */
[--C-:B------:R-:W-:Y:S01]  /*52a0*/  IMAD.IADD R19, R7, 0x1, R4.reuse ;  /* 0x0000000107137824 */ /* 0x100fe200078e0204 */
[----:B------:R-:W2:Y:S01]  /*52b0*/  LDG.E R23, desc[UR8][R16.64] ;  /* 0x0000000810177981 */ /* 0x000ea2000c1e1900 */
[----:B------:R-:W-:Y:S02]  /*52c0*/  IMAD R31, R31, UR6, R4 ;  /* 0x000000061f1f7c24 */ /* 0x000fe4000f8e0204 */
[----:B0-----:R-:W-:-:S04]  /*52d0*/  IMAD.WIDE R18, R19, 0x4, R20 ;  /* 0x0000000413127825 */ /* 0x001fc800078e0214 */
        /* <DEDUP_REMOVED lines=24> */
.L_x_41:
[----:B------:R-:W-:-:S04]  /*5460*/  UIADD3 UR6, UPT, UPT, UR6, 0x1, URZ ;  /* 0x0000000106067890 */ /* 0x000fc8000fffe0ff */
[----:B------:R-:W-:-:S09]  /*5470*/  UISETP.GE.AND UP0, UPT, UR6, UR11, UPT ;  /* 0x0000000b0600728c */ /* 0x000fd2000bf06270 */
[----:B------:R-:W-:Y:S05]  /*5480*/  BRA.U !UP0, `(.L_x_46) ;  /* 0xffffffed08f07547 */ /* 0x000fea000b83ffff */
.L_x_40:
[----:B------:R-:W-:-:S04]  /*5490*/  IADD3 R6, PT, PT, R6, 0x1, RZ ;  /* 0x0000000106067810 */ /* 0x000fc80007ffe0ff */
[----:B------:R-:W-:-:S13]  /*54a0*/  ISETP.GE.AND P0, PT, R6, R5, PT ;  /* 0x000000050600720c */ /* 0x000fda0003f06270 */
[----:B------:R-:W-:Y:S05]  /*54b0*/  @!P0 BRA `(.L_x_47) ;  /* 0xffffffec00ac8947 */ /* 0x000fea000383ffff */
[----:B------:R-:W-:Y:S01]  /*54c0*/  UMOV UR6, UR7 ;  /* 0x0000000700067c82 */ /* 0x000fe20008000000 */
[----:B------:R-:W-:Y:S05]  /*54d0*/  @P4 BRA `(.L_x_48) ;  /* 0xffffffec00784947 */ /* 0x000fea000383ffff */
.L_x_39:
[----:B------:R-:W-:-:S09]  /*54e0*/  UISETP.NE.AND UP0, UPT, UR4, URZ, UPT ;  /* 0x000000ff0400728c */ /* 0x000fd2000bf05270 */
[----:B------:R-:W-:Y:S05]  /*54f0*/  BRA.U !UP0, `(.L_x_49) ;  /* 0x0000001d08107547 */ /* 0x000fea000b800000 */
[----:B------:R-:W-:Y:S05]  /*5500*/  @P1 BRA `(.L_x_50) ;  /* 0x0000001000e01947 */ /* 0x000fea0003800000 */
[----:B------:R-:W0:Y:S01]  /*5510*/  LDCU UR11, c[0x0][0x380] ;  /* 0x00007000ff0b77ac */ /* 0x000e220008000800 */
[----:B------:R-:W-:-:S05]  /*5520*/  UMOV UR5, URZ ;  /* 0x000000ff00057c82 */ /* 0x000fca0008000000 */
.L_x_61:
[----:B------:R-:W5:Y:S01]  /*5530*/  LDC R4, c[0x0][0x380] ;  /* 0x0000e000ff047b82 */ /* 0x000f620000000800 */
[----:B0-----:R-:W0:Y:S01]  /*5540*/  LDCU UR7, c[0x0][0x390] ;  /* 0x00007200ff0777ac */ /* 0x001e220008000800 */
[----:B-1----:R-:W1:Y:S01]  /*5550*/  LDCU UR12, c[0x0][0x380] ;  /* 0x00007000ff0c77ac */ /* 0x002e620008000800 */
[----:B------:R-:W-:Y:S01]  /*5560*/  UMOV UR6, URZ ;  /* 0x000000ff00067c82 */ /* 0x000fe20008000000 */
[----:B0-----:R-:W-:Y:S01]  /*5570*/  UISETP.LT.AND UP0, UPT, UR11, UR7, UPT ;  /* 0x000000070b00728c */ /* 0x001fe2000bf01270 */
[----:B-----5:R-:W-:Y:S01]  /*5580*/  IMAD R3, R4, UR5, RZ ;  /* 0x0000000504037c24 */ /* 0x020fe2000f8e02ff */
[----:B------:R-:W-:-:S04]  /*5590*/  UIADD3 UR5, UPT, UPT, UR5, 0x1, URZ ;  /* 0x0000000105057890 */ /* 0x000fc8000fffe0ff */
[C---:B------:R-:W-:Y:S01]  /*55a0*/  VIADDMNMX R4, R3.reuse, R4, UR7, PT ;  /* 0x0000000703047e46 */ /* 0x040fe2000b800104 */
[----:B------:R-:W-:Y:S02]  /*55b0*/  USEL UR7, UR11, UR7, UP0 ;  /* 0x000000070b077287 */ /* 0x000fe40008000000 */
[----:B------:R-:W-:Y:S01]  /*55c0*/  UISETP.NE.AND UP0, UPT, UR5, UR4, UPT ;  /* 0x000000040500728c */ /* 0x000fe2000bf05270 */
[----:B-1----:R-:W-:-:S13]  /*55d0*/  ISETP.GE.AND P3, PT, R3, R4, PT ;  /* 0x000000040300720c */ /* 0x002fda0003f66270 */
.L_x_60:
[----:B0-----:R-:W0:Y:S01]  /*55e0*/  LDC R7, c[0x0][0x380] ;  /* 0x0000e000ff077b82 */ /* 0x001e220000000800 */
[----:B-1----:R-:W1:Y:S01]  /*55f0*/  LDCU UR10, c[0x0][0x390] ;  /* 0x00007200ff0a77ac */ /* 0x002e620008000800 */
[----:B--23--:R-:W-:Y:S01]  /*5600*/  IMAD.MOV.U32 R14, RZ, RZ, R2 ;  /* 0x000000ffff0e7224 */ /* 0x00cfe200078e0002 */
[----:B-1----:R-:W-:-:S04]  /*5610*/  UISETP.LT.AND UP1, UPT, UR12, UR10, UPT ;  /* 0x0000000a0c00728c */ /* 0x002fc8000bf21270 */
[----:B------:R-:W-:Y:S01]  /*5620*/  USEL UR13, UR12, UR10, UP1 ;  /* 0x0000000a0c0d7287 */ /* 0x000fe20008800000 */
[----:B0-----:R-:W-:Y:S01]  /*5630*/  IMAD R4, R7, UR6, RZ ;  /* 0x0000000607047c24 */ /* 0x001fe2000f8e02ff */
[----:B------:R-:W-:-:S04]  /*5640*/  UIADD3 UR6, UPT, UPT, UR6, 0x1, URZ ;  /* 0x0000000106067890 */ /* 0x000fc8000fffe0ff */
[C---:B------:R-:W-:Y:S01]  /*5650*/  VIADDMNMX R7, R4.reuse, R7, UR10, PT ;  /* 0x0000000a04077e46 */ /* 0x040fe2000b800107 */
[----:B------:R-:W-:Y:S01]  /*5660*/  UISETP.NE.AND UP1, UPT, UR6, UR4, UPT ;  /* 0x000000040600728c */ /* 0x000fe2000bf25270 */
[C---:B------:R-:W-:Y:S02]  /*5670*/  IADD3 R15, PT, PT, -R4.reuse, UR13, RZ ;  /* 0x0000000d040f7c10 */ /* 0x040fe4000fffe1ff */
[----:B------:R-:W-:Y:S02]  /*5680*/  ISETP.GE.AND P4, PT, R4, R7, PT ;  /* 0x000000070400720c */ /* 0x000fe40003f86270 */
[----:B------:R-:W-:-:S11]  /*5690*/  LOP3.LUT R15, R15, 0x3, RZ, 0xc0, !PT ;  /* 0x000000030f0f7812 */ /* 0x000fd600078ec0ff */
.L_x_59:
[----:B01-3--:R-:W-:Y:S05]  /*56a0*/  @P3 BRA `(.L_x_51) ;  /* 0x0000001000583947 */ /* 0x00bfea0003800000 */
[----:B------:R-:W0:Y:S01]  /*56b0*/  LDCU UR10, c[0x0][0x390] ;  /* 0x00007200ff0a77ac */ /* 0x000e220008000800 */
[----:B------:R-:W1:Y:S01]  /*56c0*/  LDC.64 R12, c[0x0][0x388] ;  /* 0x0000e200ff0c7b82 */ /* 0x000e620000000a00 */
[----:B------:R-:W-:Y:S02]  /*56d0*/  SHF.R.S32.HI R10, RZ, 0x1f, R4 ;  /* 0x0000001fff0a7819 */ /* 0x000fe40000011404 */
[----:B----4-:R-:W-:-:S05]  /*56e0*/  MOV R19, R3 ;  /* 0x0000000300137202 */ /* 0x010fca0000000f00 */
[----:B------:R-:W2:Y:S01]  /*56f0*/  LDC.64 R8, c[0x0][0x388] ;  /* 0x0000e200ff087b82 */ /* 0x000ea20000000a00 */
[----:B0-----:R-:W-:-:S04]  /*5700*/  IMAD R17, R14, UR10, RZ ;  /* 0x0000000a0e117c24 */ /* 0x001fc8000f8e02ff */
[C---:B------:R-:W-:Y:S01]  /*5710*/  IMAD.IADD R7, R4.reuse, 0x1, R17 ;  /* 0x0000000104077824 */ /* 0x040fe200078e0211 */
[----:B------:R-:W-:-:S04]  /*5720*/  IADD3 R11, P0, PT, R4, R17, RZ ;  /* 0x00000011040b7210 */ /* 0x000fc80007f1e0ff */
[----:B-1----:R-:W-:Y:S02]  /*5730*/  LEA R6, P5, R11, R12, 0x2 ;  /* 0x0000000c0b067211 */ /* 0x002fe400078a10ff */
[----:B------:R-:W-:Y:S01]  /*5740*/  LEA.HI.X.SX32 R10, R17, R10, 0x1, P0 ;  /* 0x0000000a110a7211 */ /* 0x000fe200000f0eff */
[----:B--2---:R-:W-:-:S03]  /*5750*/  IMAD.WIDE R8, R7, 0x4, R8 ;  /* 0x0000000407087825 */ /* 0x004fc600078e0208 */
[----:B------:R-:W-:-:S07]  /*5760*/  LEA.HI.X R7, R11, R13, R10, 0x2, P5 ;  /* 0x0000000d0b077211 */ /* 0x000fce00028f140a */
.L_x_58:
[----:B01-3--:R-:W-:Y:S05]  /*5770*/  @P4 BRA `(.L_x_52) ;  /* 0x0000001000184947 */ /* 0x00bfea0003800000 */
[----:B------:R-:W0:Y:S01]  /*5780*/  LDC.64 R12, c[0x0][0x388] ;  /* 0x0000e200ff0c7b82 */ /* 0x000e220000000a00 */
[----:B------:R-:W1:Y:S01]  /*5790*/  LDCU UR10, c[0x0][0x390] ;  /* 0x00007200ff0a77ac */ /* 0x000e620008000800 */
[----:B------:R-:W-:Y:S01]  /*57a0*/  ISETP.NE.AND P0, PT, R15, RZ, PT ;  /* 0x000000ff0f00720c */ /* 0x000fe20003f05270 */
[----:B------:R-:W-:Y:S02]  /*57b0*/  IMAD.MOV.U32 R16, RZ, RZ, R4 ;  /* 0x000000ffff107224 */ /* 0x000fe400078e0004 */
[----:B-1----:R-:W-:-:S04]  /*57c0*/  IMAD R11, R19, UR10, R14 ;  /* 0x0000000a130b7c24 */ /* 0x002fc8000f8e020e */
[----:B0-----:R-:W-:-:S06]  /*57d0*/  IMAD.WIDE R10, R11, 0x4, R12 ;  /* 0x000000040b0a7825 */ /* 0x001fcc00078e020c */
[----:B------:R-:W-:Y:S05]  /*57e0*/  @!P0 BRA `(.L_x_53) ;  /* 0x00000000006c8947 */ /* 0x000fea0003800000 */
[----:B------:R-:W-:Y:S01]  /*57f0*/  IMAD R21, R19, UR10, R4 ;  /* 0x0000000a13157c24 */ /* 0x000fe2000f8e0204 */
[----:B------:R-:W2:Y:S03]  /*5800*/  LDG.E R16, desc[UR8][R10.64] ;  /* 0x000000080a107981 */ /* 0x000ea6000c1e1900 */
[----:B------:R-:W-:Y:S01]  /*5810*/  IMAD.WIDE R20, R21, 0x4, R12 ;  /* 0x0000000415147825 */ /* 0x000fe200078e020c */
[----:B------:R-:W2:Y:S04]  /*5820*/  LDG.E R23, desc[UR8][R8.64] ;  /* 0x0000000808177981 */ /* 0x000ea8000c1e1900 */
[----:B------:R-:W3:Y:S01]  /*5830*/  LDG.E R18, desc[UR8][R20.64] ;  /* 0x0000000814127981 */ /* 0x000ee2000c1e1900 */
[----:B--2---:R-:W-:Y:S01]  /*5840*/  IMAD.IADD R23, R16, 0x1, R23 ;  /* 0x0000000110177824 */ /* 0x004fe200078e0217 */
[----:B------:R-:W-:-:S04]  /*5850*/  IADD3 R16, PT, PT, R4, 0x1, RZ ;  /* 0x0000000104107810 */ /* 0x000fc80007ffe0ff */
        /* <DEDUP_REMOVED lines=8> */
[----:B------:R-:W-:-:S03]  /*58e0*/  VIADD R16, R4, 0x2 ;  /* 0x0000000204107836 */ /* 0x000fc60000000000 */
[----:B---3--:R-:W-:-:S13]  /*58f0*/  ISETP.GE.AND P0, PT, R23, R18, PT ;  /* 0x000000121700720c */ /* 0x008fda0003f06270 */
[----:B------:R0:W-:Y:S01]  /*5900*/  @!P0 STG.E desc[UR8][R20.64+0x4], R23 ;  /* 0x0000041714008986 */ /* 0x0001e2000c101908 */
[----:B------:R-:W-:-:S13]  /*5910*/  ISETP.NE.AND P0, PT, R15, 0x2, PT ;  /* 0x000000020f00780c */ /* 0x000fda0003f05270 */
[----:B0-----:R-:W-:Y:S05]  /*5920*/  @!P0 BRA `(.L_x_53) ;  /* 0x00000000001c8947 */ /* 0x001fea0003800000 */
[----:B------:R-:W2:Y:S04]  /*5930*/  LDG.E R16, desc[UR8][R10.64] ;  /* 0x000000080a107981 */ /* 0x000ea8000c1e1900 */
[----:B------:R-:W2:Y:S04]  /*5940*/  LDG.E R23, desc[UR8][R6.64+0x8] ;  /* 0x0000080806177981 */ /* 0x000ea8000c1e1900 */
[----:B------:R-:W3:Y:S01]  /*5950*/  LDG.E R18, desc[UR8][R20.64+0x8] ;  /* 0x0000080814127981 */ /* 0x000ee2000c1e1900 */
[----:B--2---:R-:W-:Y:S01]  /*5960*/  IADD3 R23, PT, PT, R16, R23, RZ ;  /* 0x0000001710177210 */ /* 0x004fe20007ffe0ff */
[----:B------:R-:W-:-:S03]  /*5970*/  VIADD R16, R4, 0x3 ;  /* 0x0000000304107836 */ /* 0x000fc60000000000 */
[----:B---3--:R-:W-:-:S13]  /*5980*/  ISETP.GE.AND P0, PT, R23, R18, PT ;  /* 0x000000121700720c */ /* 0x008fda0003f06270 */
[----:B------:R0:W-:Y:S02]  /*5990*/  @!P0 STG.E desc[UR8][R20.64+0x8], R23 ;  /* 0x0000081714008986 */ /* 0x0001e4000c101908 */
.L_x_53:
[----:B------:R-:W-:-:S05]  /*59a0*/  VIADD R18, R4, -UR13 ;  /* 0x8000000d04127c36 */ /* 0x000fca0008000000 */
        /* <DEDUP_REMOVED lines=13> */
.L_x_56:
[----:B------:R-:W-:Y:S01]  /*5a80*/  IADD3 R25, PT, PT, R17, R16, RZ ;  /* 0x0000001011197210 */ /* 0x000fe20007ffe0ff */
[----:B0--3--:R-:W-:Y:S01]  /*5a90*/  IMAD R21, R19, UR10, R16 ;  /* 0x0000000a13157c24 */ /* 0x009fe2000f8e0210 */
[----:B------:R-:W3:Y:S03]  /*5aa0*/  LDG.E R18, desc[UR8][R10.64] ;  /* 0x000000080a127981 */ /* 0x000ee6000c1e1900 */
        /* <DEDUP_REMOVED lines=42> */
[----:B------:R-:W-:Y:S04]  /*5d50*/  @!P5 STG.E desc[UR8][R22.64+0x4], R31 ;  /* 0x0000041f1600d986 */ /* 0x000fe8000c101908 */
        /* <DEDUP_REMOVED lines=8> */
[----:B0-----:R-:W-:-:S02]  /*5de0*/  IMAD.IADD R29, R18, 0x1, R25 ;  /* 0x00000001121d7824 */ /* 0x001fc400078e0219 */
[----:B------:R-:W-:-:S03]  /*5df0*/  VIADD R18, R16, 0x8 ;  /* 0x0000000810127836 */ /* 0x000fc60000000000 */
[----:B--2---:R-:W-:Y:S02]  /*5e00*/  ISETP.GE.AND P5, PT, R29, R20, PT ;  /* 0x000000141d00720c */ /* 0x004fe40003fa6270 */
[----:B------:R-:W-:Y:S01]  /*5e10*/  IADD3 R25, PT, PT, R17, R18, RZ ;  /* 0x0000001211197210 */ /* 0x000fe20007ffe0ff */
        /* <DEDUP_REMOVED lines=54> */
[----:B------:R-:W-:-:S02]  /*6180*/  VIADD R16, R16, 0x10 ;  /* 0x0000001010107836 */ /* 0x000fc40000000000 */
[----:B---3--:R-:W-:-:S05]  /*6190*/  IMAD.IADD R25, R18, 0x1, R25 ;  /* 0x0000000112197824 */ /* 0x008fca00078e0219 */
[----:B--2---:R-:W-:-:S13]  /*61a0*/  ISETP.GE.AND P5, PT, R25, R20, PT ;  /* 0x000000141900720c */ /* 0x004fda0003fa6270 */
[----:B------:R0:W-:Y:S01]  /*61b0*/  @!P5 STG.E desc[UR8][R22.64+0xc], R25 ;  /* 0x00000c191600d986 */ /* 0x0001e2000c101908 */
[----:B------:R-:W-:-:S13]  /*61c0*/  ISETP.GE.AND P5, PT, R16, UR14, PT ;  /* 0x0000000e10007c0c */ /* 0x000fda000bfa6270 */
[----:B0-----:R-:W-:Y:S05]  /*61d0*/  @!P5 BRA `(.L_x_56) ;  /* 0xfffffff80028d947 */ /* 0x001fea000383ffff */
.L_x_55:
[----:B------:R-:W-:-:S04]  /*61e0*/  IADD3 R18, PT, PT, -R16, UR13, RZ ;  /* 0x0000000d10127c10 */ /* 0x000fc8000fffe1ff */
[----:B------:R-:W-:-:S13]  /*61f0*/  ISETP.GT.AND P5, PT, R18, 0x4, PT ;  /* 0x000000041200780c */ /* 0x000fda0003fa4270 */
[----:B------:R-:W-:Y:S05]  /*6200*/  @!P5 BRA `(.L_x_57) ;  /* 0x0000000000ecd947 */ /* 0x000fea0003800000 */
[----:B0-----:R-:W-:Y:S01]  /*6210*/  IADD3 R23, PT, PT, R17, R16, RZ ;  /* 0x0000001011177210 */ /* 0x001fe20007ffe0ff */
[----:B------:R-:W-:Y:S01]  /*6220*/  IMAD R21, R19, UR10, R16 ;  /* 0x0000000a13157c24 */ /* 0x000fe2000f8e0210 */
[----:B------:R-:W2:Y:S03]  /*6230*/  LDG.E R25, desc[UR8][R10.64] ;  /* 0x000000080a197981 */ /* 0x000ea6000c1e1900 */
        /* <DEDUP_REMOVED lines=21> */
[----:B------:R-:W3:Y:S01]  /*6390*/  @!P0 LDG.E R25, desc[UR8][R10.64] ;  /* 0x000000080a198981 */ /* 0x000ee2000c1e1900 */
[----:B------:R-:W-:-:S04]  /*63a0*/  VIADD R16, R16, 0x4 ;  /* 0x0000000410107836 */ /* 0x000fc80000000000 */
[----:B0-----:R-:W-:Y:S02]  /*63b0*/  IMAD R27, R19, UR10, R16 ;  /* 0x0000000a131b7c24 */ /* 0x001fe4000f8e0210 */
[----:B---3--:R-:W-:Y:S01]  /*63c0*/  IMAD.IADD R33, R18, 0x1, R25 ;  /* 0x0000000112217824 */ /* 0x008fe200078e0219 */
[----:B------:R-:W-:-:S04]  /*63d0*/  IADD3 R25, PT, PT, R17, R16, RZ ;  /* 0x0000001011197210 */ /* 0x000fc80007ffe0ff */
[----:B--2---:R-:W-:Y:S01]  /*63e0*/  ISETP.GE.AND P0, PT, R33, R24, PT ;  /* 0x000000182100720c */ /* 0x004fe20003f06270 */
[----:B------:R-:W-:-:S04]  /*63f0*/  IMAD.WIDE R24, R25, 0x4, R12 ;  /* 0x0000000419187825 */ /* 0x000fc800078e020c */
        /* <DEDUP_REMOVED lines=27> */
[----:B------:R-:W-:-:S13]  /*65b0*/  PLOP3.LUT P0, PT, PT, PT, PT, 0x8, 0x80 ;  /* 0x000000000080781c */ /* 0x000fda0003f0e170 */
.L_x_57:
[----:B------:R-:W-:-:S13]  /*65c0*/  ISETP.NE.OR P0, PT, R16, UR13, P0 ;  /* 0x0000000d10007c0c */ /* 0x000fda0008705670 */
[----:B------:R-:W-:Y:S05]  /*65d0*/  @!P0 BRA `(.L_x_52) ;  /* 0x0000000000808947 */ /* 0x000fea0003800000 */
.L_x_54:
[----:B0--3--:R-:W0:Y:S01]  /*65e0*/  LDC.64 R20, c[0x0][0x388] ;  /* 0x0000e200ff147b82 */ /* 0x009e220000000a00 */
[----:B------:R-:W-:Y:S01]  /*65f0*/  IADD3 R13, PT, PT, R17, R16, RZ ;  /* 0x00000010110d7210 */ /* 0x000fe20007ffe0ff */
[----:B-1----:R-:W-:Y:S01]  /*6600*/  IMAD R23, R19, UR15, R16 ;  /* 0x0000000f13177c24 */ /* 0x002fe2000f8e0210 */
[----:B------:R-:W2:Y:S03]  /*6610*/  LDG.E R25, desc[UR8][R10.64] ;  /* 0x000000080a197981 */ /* 0x000ea6000c1e1900 */
        /* <DEDUP_REMOVED lines=26> */
[----:B------:R-:W-:-:S13]  /*67c0*/  ISETP.NE.AND P0, PT, R16, UR13, PT ;  /* 0x0000000d10007c0c */ /* 0x000fda000bf05270 */
[----:B----4-:R-:W-:Y:S05]  /*67d0*/  @P0 BRA `(.L_x_54) ;  /* 0xfffffffc00800947 */ /* 0x010fea000383ffff */
.L_x_52:
[----:B------:R-:W-:-:S04]  /*67e0*/  IADD3 R19, PT, PT, R19, 0x1, RZ ;  /* 0x0000000113137810 */ /* 0x000fc80007ffe0ff */
[----:B------:R-:W-:-:S13]  /*67f0*/  ISETP.NE.AND P0, PT, R19, UR7, PT ;  /* 0x0000000713007c0c */ /* 0x000fda000bf05270 */
[----:B------:R-:W-:Y:S05]  /*6800*/  @P0 BRA `(.L_x_58) ;  /* 0xffffffec00d80947 */ /* 0x000fea000383ffff */
.L_x_51:
[----:B------:R-:W-:-:S05]  /*6810*/  VIADD R14, R14, 0x1 ;  /* 0x000000010e0e7836 */ /* 0x000fca0000000000 */
[----:B------:R-:W-:-:S13]  /*6820*/  ISETP.GE.AND P0, PT, R14, R5, PT ;  /* 0x000000050e00720c */ /* 0x000fda0003f06270 */
[----:B------:R-:W-:Y:S05]  /*6830*/  @!P0 BRA `(.L_x_59) ;  /* 0xffffffec00988947 */ /* 0x000fea000383ffff */
[----:B------:R-:W2:Y:S02]  /*6840*/  LDCU UR10, c[0x0][0x380] ;  /* 0x00007000ff0a77ac */ /* 0x000ea40008000800 */
[----:B--2---:R-:W-:Y:S01]  /*6850*/  UIADD3 UR12, UPT, UPT, UR12, UR10, URZ ;  /* 0x0000000a0c0c7290 */ /* 0x004fe2000fffe0ff */
[----:B------:R-:W-:Y:S11]  /*6860*/  BRA.U UP1, `(.L_x_60) ;  /* 0xffffffed015c7547 */ /* 0x000ff6000b83ffff */
[----:B------:R-:W-:Y:S01]  /*6870*/  UIADD3 UR11, UPT, UPT, UR11, UR10, URZ ;  /* 0x0000000a0b0b7290 */ /* 0x000fe2000fffe0ff */
[----:B------:R-:W-:Y:S11]  /*6880*/  BRA.U UP0, `(.L_x_61) ;  /* 0xffffffed00287547 */ /* 0x000ff6000b83ffff */
.L_x_50:
[----:B------:R-:W-:Y:S05]  /*6890*/  @P2 BRA `(.L_x_49) ;  /* 0x0000000800282947 */ /* 0x000fea0003800000 */
[----:B------:R-:W-:Y:S01]  /*68a0*/  UISETP.LT.U32.AND UP0, UPT, UR4, 0x1, UPT ;  /* 0x000000010400788c */ /* 0x000fe2000bf01070 */
[----:B------:R-:W0:Y:S03]  /*68b0*/  LDCU UR14, c[0x0][0x380] ;  /* 0x00007000ff0e77ac */ /* 0x000e260008000800 */
[----:B-1----:R-:W-:Y:S01]  /*68c0*/  USEL UR15, UR4, 0x1, !UP0 ;  /* 0x00000001040f7887 */ /* 0x002fe2000c000000 */
[----:B------:R-:W-:-:S11]  /*68d0*/  UMOV UR5, URZ ;  /* 0x000000ff00057c82 */ /* 0x000fd60008000000 */
.L_x_70:
[----:B-1----:R-:W1:Y:S01]  /*68e0*/  LDC R4, c[0x0][0x380] ;  /* 0x0000e000ff047b82 */ /* 0x002e620000000800 */
[----:B0-----:R-:W0:Y:S01]  /*68f0*/  LDCU UR10, c[0x0][0x390] ;  /* 0x00007200ff0a77ac */ /* 0x001e220008000800 */
[----:B------:R-:W-:Y:S02]  /*6900*/  UIADD3 UR6, UPT, UPT, UR4, 0x1, URZ ;  /* 0x0000000104067890 */ /* 0x000fe4000fffe0ff */
[----:B------:R-:W-:Y:S01]  /*6910*/  UMOV UR7, UR4 ;  /* 0x0000000400077c82 */ /* 0x000fe20008000000 */
[----:B0-----:R-:W-:Y:S01]  /*6920*/  UISETP.LT.AND UP0, UPT, UR14, UR10, UPT ;  /* 0x0000000a0e00728c */ /* 0x001fe2000bf01270 */
[----:B-1----:R-:W-:Y:S01]  /*6930*/  IMAD R3, R4, UR5, RZ ;  /* 0x0000000504037c24 */ /* 0x002fe2000f8e02ff */
[----:B------:R-:W-:-:S04]  /*6940*/  UIADD3 UR5, UPT, UPT, UR5, 0x1, URZ ;  /* 0x0000000105057890 */ /* 0x000fc8000fffe0ff */
[C---:B------:R-:W-:Y:S01]  /*6950*/  VIADDMNMX R4, R3.reuse, R4, UR10, PT ;  /* 0x0000000a03047e46 */ /* 0x040fe2000b800104 */
[----:B------:R-:W-:Y:S02]  /*6960*/  USEL UR10, UR14, UR10, UP0 ;  /* 0x0000000a0e0a7287 */ /* 0x000fe40008000000 */
[----:B------:R-:W-:Y:S01]  /*6970*/  UISETP.NE.AND UP0, UPT, UR5, UR15, UPT ;  /* 0x0000000f0500728c */ /* 0x000fe2000bf05270 */
[----:B------:R-:W-:-:S13]  /*6980*/  ISETP.GE.AND P2, PT, R3, R4, PT ;  /* 0x000000040300720c */ /* 0x000fda0003f46270 */
.L_x_69:
[----:B0-----:R-:W0:Y:S01]  /*6990*/  LDCU UR12, c[0x0][0x380] ;  /* 0x00007000ff0c77ac */ /* 0x001e220008000800 */
[----:B------:R-:W-:Y:S01]  /*69a0*/  IMAD.MOV.U32 R4, RZ, RZ, R2 ;  /* 0x000000ffff047224 */ /* 0x000fe200078e0002 */
[----:B-1----:R-:W1:Y:S01]  /*69b0*/  LDCU UR13, c[0x0][0x390] ;  /* 0x00007200ff0d77ac */ /* 0x002e620008000800 */
[----:B------:R-:W-:Y:S01]  /*69c0*/  UIADD3 UR7, UPT, UPT, UR7, 0x2, URZ ;  /* 0x0000000207077890 */ /* 0x000fe2000fffe0ff */
[----:B------:R-:W-:Y:S01]  /*69d0*/  UMOV UR11, UR6 ;  /* 0x00000006000b7c82 */ /* 0x000fe20008000000 */
[----:B0-----:R-:W-:Y:S02]  /*69e0*/  UIMAD UR16, UR6, UR12, URZ ;  /* 0x0000000c061072a4 */ /* 0x001fe4000f8e02ff */
[----:B------:R-:W-:Y:S02]  /*69f0*/  UIADD3 UR6, UPT, UPT, UR6, 0x1, URZ ;  /* 0x0000000106067890 */ /* 0x000fe4000fffe0ff */
[----:B------:R-:W-:-:S04]  /*6a00*/  UIMAD UR7, UR7, UR12, URZ ;  /* 0x0000000c070772a4 */ /* 0x000fc8000f8e02ff */
[----:B-1----:R-:W-:Y:S01]  /*6a10*/  UISETP.LT.AND UP1, UPT, UR7, UR13, UPT ;  /* 0x0000000d0700728c */ /* 0x002fe2000bf21270 */
[----:B------:R-:W-:-:S03]  /*6a20*/  ISETP.NE.AND P3, PT, R0, UR6, PT ;  /* 0x0000000600007c0c */ /* 0x000fc6000bf65270 */
[----:B------:R-:W-:-:S12]  /*6a30*/  USEL UR7, UR7, UR13, UP1 ;  /* 0x0000000d07077287 */ /* 0x000fd80008800000 */
.L_x_68:
[----:B01----:R-:W-:Y:S05]  /*6a40*/  @P2 BRA `(.L_x_62) ;  /* 0x00000004009c2947 */ /* 0x003fea0003800000 */
[----:B------:R-:W-:-:S07]  /*6a50*/  MOV R11, R3 ;  /* 0x00000003000b7202 */ /* 0x000fce0000000f00 */
.L_x_67:
[----:B------:R-:W-:-:S09]  /*6a60*/  UISETP.GE.AND UP1, UPT, UR16, UR7, UPT ;  /* 0x000000071000728c */ /* 0x000fd2000bf26270 */
[----:B01----:R-:W-:Y:S05]  /*6a70*/  BRA.U UP1, `(.L_x_63) ;  /* 0x0000000501847547 */ /* 0x003fea000b800000 */
[----:B--2---:R-:W0:Y:S01]  /*6a80*/  LDC.64 R8, c[0x0][0x388] ;  /* 0x0000e200ff087b82 */ /* 0x004e220000000a00 */
[----:B------:R-:W1:Y:S01]  /*6a90*/  LDCU UR12, c[0x0][0x390] ;  /* 0x00007200ff0c77ac */ /* 0x000e620008000800 */
[----:B------:R-:W-:Y:S01]  /*6aa0*/  PLOP3.LUT P0, PT, PT, PT, PT, 0x80, 0x8 ;  /* 0x000000000008781c */ /* 0x000fe20003f0f070 */
[----:B------:R-:W-:Y:S01]  /*6ab0*/  IMAD.U32 R10, RZ, RZ, UR16 ;  /* 0x00000010ff0a7e24 */ /* 0x000fe2000f8e00ff */
[----:B------:R-:W-:-:S04]  /*6ac0*/  UIADD3 UR13, UPT, UPT, -UR16, UR7, URZ ;  /* 0x00000007100d7290 */ /* 0x000fc8000fffe1ff */
[----:B------:R-:W-:Y:S01]  /*6ad0*/  UISETP.GT.AND UP1, UPT, UR13, 0x3, UPT ;  /* 0x000000030d00788c */ /* 0x000fe2000bf24270 */
[----:B-1----:R-:W-:-:S04]  /*6ae0*/  IMAD R7, R11, UR12, R4 ;  /* 0x0000000c0b077c24 */ /* 0x002fc8000f8e0204 */
[----:B0-----:R-:W-:-:S04]  /*6af0*/  IMAD.WIDE R6, R7, 0x4, R8 ;  /* 0x0000000407067825 */ /* 0x001fc800078e0208 */
[----:B------:R-:W-:Y:S05]  /*6b00*/  BRA.U !UP1, `(.L_x_64) ;  /* 0x0000000109c87547 */ /* 0x000fea000b800000 */
[----:B------:R-:W0:Y:S01]  /*6b10*/  LDC.64 R8, c[0x0][0x388] ;  /* 0x0000e200ff087b82 */ /* 0x000e220000000a00 */
[----:B------:R-:W-:Y:S01]  /*6b20*/  PLOP3.LUT P0, PT, PT, PT, PT, 0x8, 0x80 ;  /* 0x000000000080781c */ /* 0x000fe20003f0e170 */
[----:B------:R-:W1:Y:S01]  /*6b30*/  LDCU UR12, c[0x0][0x390] ;  /* 0x00007200ff0c77ac */ /* 0x000e620008000800 */
[----:B------:R-:W-:-:S12]  /*6b40*/  UIADD3 UR13, UPT, UPT, UR7, -0x3, URZ ;  /* 0xfffffffd070d7890 */ /* 0x000fd8000fffe0ff */
.L_x_65:
[--C-:B-1-3--:R-:W-:Y:S01]  /*6b50*/  IMAD R17, R4, UR12, R10.reuse ;  /* 0x0000000c04117c24 */ /* 0x10afe2000f8e020a */
[----:B------:R-:W4:Y:S01]  /*6b60*/  LDG.E R14, desc[UR8][R6.64] ;  /* 0x00000008060e7981 */ /* 0x000f22000c1e1900 */
[----:B------:R-:W-:Y:S02]  /*6b70*/  IMAD R13, R11, UR12, R10 ;  /* 0x0000000c0b0d7c24 */ /* 0x000fe4000f8e020a */
[----:B0-----:R-:W-:-:S04]  /*6b80*/  IMAD.WIDE R16, R17, 0x4, R8 ;  /* 0x0000000411107825 */ /* 0x001fc800078e0208 */
[----:B------:R-:W-:Y:S02]  /*6b90*/  IMAD.WIDE R12, R13, 0x4, R8 ;  /* 0x000000040d0c7825 */ /* 0x000fe400078e0208 */
[----:B------:R-:W4:Y:S04]  /*6ba0*/  LDG.E R17, desc[UR8][R16.64] ;  /* 0x0000000810117981 */ /* 0x000f28000c1e1900 */
[----:B------:R-:W2:Y:S01]  /*6bb0*/  LDG.E R15, desc[UR8][R12.64] ;  /* 0x000000080c0f7981 */ /* 0x000ea2000c1e1900 */
[----:B----4-:R-:W-:Y:S01]  /*6bc0*/  IMAD.IADD R22, R14, 0x1, R17 ;  /* 0x000000010e167824 */ /* 0x010fe200078e0211 */
[----:B------:R-:W-:-:S04]  /*6bd0*/  IADD3 R14, PT, PT, R10, 0x1, RZ ;  /* 0x000000010a0e7810 */ /* 0x000fc80007ffe0ff */
[----:B--2---:R-:W-:Y:S01]  /*6be0*/  ISETP.GE.AND P4, PT, R22, R15, PT ;  /* 0x0000000f1600720c */ /* 0x004fe20003f86270 */
[--C-:B------:R-:W-:Y:S02]  /*6bf0*/  IMAD R19, R4, UR12, R14.reuse ;  /* 0x0000000c04137c24 */ /* 0x100fe4000f8e020e */
[----:B------:R-:W-:Y:S02]  /*6c00*/  IMAD R15, R11, UR12, R14 ;  /* 0x0000000c0b0f7c24 */ /* 0x000fe4000f8e020e */
[----:B------:R-:W-:-:S04]  /*6c10*/  IMAD.WIDE R18, R19, 0x4, R8 ;  /* 0x0000000413127825 */ /* 0x000fc800078e0208 */
[----:B------:R-:W-:-:S04]  /*6c20*/  IMAD.WIDE R14, R15, 0x4, R8 ;  /* 0x000000040f0e7825 */ /* 0x000fc800078e0208 */
[----:B------:R0:W-:Y:S04]  /*6c30*/  @!P4 STG.E desc[UR8][R12.64], R22 ;  /* 0x000000160c00c986 */ /* 0x0001e8000c101908 */
[----:B------:R-:W2:Y:S04]  /*6c40*/  LDG.E R19, desc[UR8][R18.64] ;  /* 0x0000000812137981 */ /* 0x000ea8000c1e1900 */
[----:B------:R-:W2:Y:S04]  /*6c50*/  LDG.E R16, desc[UR8][R6.64] ;  /* 0x0000000806107981 */ /* 0x000ea8000c1e1900 */
[----:B------:R-:W3:Y:S01]  /*6c60*/  LDG.E R17, desc[UR8][R14.64] ;  /* 0x000000080e117981 */ /* 0x000ee2000c1e1900 */
[----:B--2---:R-:W-:-:S02]  /*6c70*/  IMAD.IADD R23, R16, 0x1, R19 ;  /* 0x0000000110177824 */ /* 0x004fc400078e0213 */
[----:B------:R-:W-:-:S03]  /*6c80*/  VIADD R16, R10, 0x2 ;  /* 0x000000020a107836 */ /* 0x000fc60000000000 */
[----:B---3--:R-:W-:Y:S01]  /*6c90*/  ISETP.GE.AND P4, PT, R23, R17, PT ;  /* 0x000000111700720c */ /* 0x008fe20003f86270 */
[--C-:B------:R-:W-:Y:S02]  /*6ca0*/  IMAD R21, R4, UR12, R16.reuse ;  /* 0x0000000c04157c24 */ /* 0x100fe4000f8e0210 */
[----:B------:R-:W-:Y:S02]  /*6cb0*/  IMAD R17, R11, UR12, R16 ;  /* 0x0000000c0b117c24 */ /* 0x000fe4000f8e0210 */
[----:B------:R-:W-:-:S04]  /*6cc0*/  IMAD.WIDE R20, R21, 0x4, R8 ;  /* 0x0000000415147825 */ /* 0x000fc800078e0208 */
[----:B------:R-:W-:-:S04]  /*6cd0*/  IMAD.WIDE R16, R17, 0x4, R8 ;  /* 0x0000000411107825 */ /* 0x000fc800078e0208 */
[----:B------:R1:W-:Y:S04]  /*6ce0*/  @!P4 STG.E desc[UR8][R14.64], R23 ;  /* 0x000000170e00c986 */ /* 0x0003e8000c101908 */
[----:B------:R-:W2:Y:S04]  /*6cf0*/  LDG.E R21, desc[UR8][R20.64] ;  /* 0x0000000814157981 */ /* 0x000ea8000c1e1900 */
[----:B0-----:R-:W2:Y:S04]  /*6d00*/  LDG.E R12, desc[UR8][R6.64] ;  /* 0x00000008060c7981 */ /* 0x001ea8000c1e1900 */
[----:B------:R-:W3:Y:S01]  /*6d10*/  LDG.E R13, desc[UR8][R16.64] ;  /* 0x00000008100d7981 */ /* 0x000ee2000c1e1900 */
[----:B--2---:R-:W-:Y:S01]  /*6d20*/  IADD3 R22, PT, PT, R12, R21, RZ ;  /* 0x000000150c167210 */ /* 0x004fe20007ffe0ff */
[----:B------:R-:W-:-:S03]  /*6d30*/  VIADD R12, R10, 0x3 ;  /* 0x000000030a0c7836 */ /* 0x000fc60000000000 */
[----:B---3--:R-:W-:Y:S01]  /*6d40*/  ISETP.GE.AND P4, PT, R22, R13, PT ;  /* 0x0000000d1600720c */ /* 0x008fe20003f86270 */
[--C-:B------:R-:W-:Y:S02]  /*6d50*/  IMAD R13, R4, UR12, R12.reuse ;  /* 0x0000000c040d7c24 */ /* 0x100fe4000f8e020c */
[----:B------:R-:W-:Y:S02]  /*6d60*/  IMAD R19, R11, UR12, R12 ;  /* 0x0000000c0b137c24 */ /* 0x000fe4000f8e020c */
[----:B------:R-:W-:-:S04]  /*6d70*/  IMAD.WIDE R12, R13, 0x4, R8 ;  /* 0x000000040d0c7825 */ /* 0x000fc800078e0208 */
[----:B------:R-:W-:-:S04]  /*6d80*/  IMAD.WIDE R18, R19, 0x4, R8 ;  /* 0x0000000413127825 */ /* 0x000fc800078e0208 */
[----:B------:R2:W-:Y:S04]  /*6d90*/  @!P4 STG.E desc[UR8][R16.64], R22 ;  /* 0x000000161000c986 */ /* 0x0005e8000c101908 */
[----:B------:R-:W3:Y:S04]  /*6da0*/  LDG.E R13, desc[UR8][R12.64] ;  /* 0x000000080c0d7981 */ /* 0x000ee8000c1e1900 */
[----:B-1----:R-:W3:Y:S04]  /*6db0*/  LDG.E R14, desc[UR8][R6.64] ;  /* 0x00000008060e7981 */ /* 0x002ee8000c1e1900 */
[----:B------:R-:W4:Y:S01]  /*6dc0*/  LDG.E R15, desc[UR8][R18.64] ;  /* 0x00000008120f7981 */ /* 0x000f22000c1e1900 */
[----:B------:R-:W-:Y:S01]  /*6dd0*/  IADD3 R10, PT, PT, R10, 0x4, RZ ;  /* 0x000000040a0a7810 */ /* 0x000fe20007ffe0ff */
[----:B---3--:R-:W-:-:S05]  /*6de0*/  IMAD.IADD R14, R14, 0x1, R13 ;  /* 0x000000010e0e7824 */ /* 0x008fca00078e020d */
[----:B----4-:R-:W-:-:S13]  /*6df0*/  ISETP.GE.AND P4, PT, R14, R15, PT ;  /* 0x0000000f0e00720c */ /* 0x010fda0003f86270 */
[----:B------:R2:W-:Y:S01]  /*6e00*/  @!P4 STG.E desc[UR8][R18.64], R14 ;  /* 0x0000000e1200c986 */ /* 0x0005e2000c101908 */
[----:B------:R-:W-:-:S13]  /*6e10*/  ISETP.GE.AND P4, PT, R10, UR13, PT ;  /* 0x0000000d0a007c0c */ /* 0x000fda000bf86270 */
[----:B--2---:R-:W-:Y:S05]  /*6e20*/  @!P4 BRA `(.L_x_65) ;  /* 0xfffffffc0048c947 */ /* 0x004fea000383ffff */
.L_x_64:
[----:B---3--:R-:W-:-:S04]  /*6e30*/  IADD3 R12, PT, PT, -R10, UR7, RZ ;  /* 0x000000070a0c7c10 */ /* 0x008fc8000fffe1ff */
[----:B------:R-:W-:-:S13]  /*6e40*/  ISETP.GT.AND P4, PT, R12, 0x1, PT ;  /* 0x000000010c00780c */ /* 0x000fda0003f84270 */
[----:B------:R-:W-:Y:S05]  /*6e50*/  @!P4 BRA `(.L_x_66) ;  /* 0x00000000005cc947 */ /* 0x000fea0003800000 */
[--C-:B------:R-:W-:Y:S01]  /*6e60*/  IMAD R15, R4, UR12, R10.reuse ;  /* 0x0000000c040f7c24 */ /* 0x100fe2000f8e020a */
[----:B------:R-:W2:Y:S01]  /*6e70*/  LDG.E R16, desc[UR8][R6.64] ;  /* 0x0000000806107981 */ /* 0x000ea2000c1e1900 */
[----:B------:R-:W-:Y:S02]  /*6e80*/  IMAD R13, R11, UR12, R10 ;  /* 0x0000000c0b0d7c24 */ /* 0x000fe4000f8e020a */
[----:B------:R-:W-:-:S04]  /*6e90*/  IMAD.WIDE R14, R15, 0x4, R8 ;  /* 0x000000040f0e7825 */ /* 0x000fc800078e0208 */
[----:B------:R-:W-:Y:S02]  /*6ea0*/  IMAD.WIDE R12, R13, 0x4, R8 ;  /* 0x000000040d0c7825 */ /* 0x000fe400078e0208 */
[----:B------:R-:W2:Y:S04]  /*6eb0*/  LDG.E R15, desc[UR8][R14.64] ;  /* 0x000000080e0f7981 */ /* 0x000ea8000c1e1900 */
[----:B------:R-:W3:Y:S01]  /*6ec0*/  LDG.E R17, desc[UR8][R12.64] ;  /* 0x000000080c117981 */ /* 0x000ee2000c1e1900 */
[----:B------:R-:W-:-:S04]  /*6ed0*/  VIADD R21, R10, 0x1 ;  /* 0x000000010a157836 */ /* 0x000fc80000000000 */
        /* <DEDUP_REMOVED lines=10> */
[----:B--2---:R-:W-:-:S04]  /*6f80*/  IADD3 R15, PT, PT, R10, R17, RZ ;  /* 0x000000110a0f7210 */ /* 0x004fc80007ffe0ff */
[----:B---3--:R-:W-:Y:S01]  /*6f90*/  ISETP.GE.AND P0, PT, R15, R14, PT ;  /* 0x0000000e0f00720c */ /* 0x008fe20003f06270 */
[----:B------:R-:W-:-:S12]  /*6fa0*/  VIADD R10, R21, 0x1 ;  /* 0x00000001150a7836 */ /* 0x000fd80000000000 */
[----:B------:R0:W-:Y:S01]  /*6fb0*/  @!P0 STG.E desc[UR8][R18.64], R15 ;  /* 0x0000000f12008986 */ /* 0x0001e2000c101908 */
[----:B------:R-:W-:-:S13]  /*6fc0*/  PLOP3.LUT P0, PT, PT, PT, PT, 0x8, 0x80 ;  /* 0x000000000080781c */ /* 0x000fda0003f0e170 */
.L_x_66:
[----:B------:R-:W-:-:S13]  /*6fd0*/  ISETP.LT.OR P0, PT, R10, UR7, P0 ;  /* 0x000000070a007c0c */ /* 0x000fda0008701670 */
[----:B------:R-:W-:Y:S05]  /*6fe0*/  @!P0 BRA `(.L_x_63) ;  /* 0x0000000000288947 */ /* 0x000fea0003800000 */
[--C-:B0-----:R-:W-:Y:S01]  /*6ff0*/  IMAD R13, R4, UR12, R10.reuse ;  /* 0x0000000c040d7c24 */ /* 0x101fe2000f8e020a */
[----:B------:R-:W2:Y:S01]  /*7000*/  LDG.E R6, desc[UR8][R6.64] ;  /* 0x0000000806067981 */ /* 0x000ea2000c1e1900 */
[----:B------:R-:W-:Y:S02]  /*7010*/  IMAD R15, R11, UR12, R10 ;  /* 0x0000000c0b0f7c24 */ /* 0x000fe4000f8e020a */
[----:B------:R-:W-:-:S04]  /*7020*/  IMAD.WIDE R12, R13, 0x4, R8 ;  /* 0x000000040d0c7825 */ /* 0x000fc800078e0208 */
[----:B------:R-:W-:Y:S02]  /*7030*/  IMAD.WIDE R8, R15, 0x4, R8 ;  /* 0x000000040f087825 */ /* 0x000fe400078e0208 */
[----:B------:R-:W2:Y:S04]  /*7040*/  LDG.E R13, desc[UR8][R12.64] ;  /* 0x000000080c0d7981 */ /* 0x000ea8000c1e1900 */
[----:B------:R-:W3:Y:S01]  /*7050*/  LDG.E R10, desc[UR8][R8.64] ;  /* 0x00000008080a7981 */ /* 0x000ee2000c1e1900 */
[----:B--2---:R-:W-:-:S05]  /*7060*/  IMAD.IADD R15, R6, 0x1, R13 ;  /* 0x00000001060f7824 */ /* 0x004fca00078e020d */
[----:B---3--:R-:W-:-:S13]  /*7070*/  ISETP.GE.AND P0, PT, R15, R10, PT ;  /* 0x0000000a0f00720c */ /* 0x008fda0003f06270 */
[----:B------:R1:W-:Y:S02]  /*7080*/  @!P0 STG.E desc[UR8][R8.64], R15 ;  /* 0x0000000f08008986 */ /* 0x0003e4000c101908 */
.L_x_63:
[----:B------:R-:W-:-:S04]  /*7090*/  IADD3 R11, PT, PT, R11, 0x1, RZ ;  /* 0x000000010b0b7810 */ /* 0x000fc80007ffe0ff */
[----:B------:R-:W-:-:S13]  /*70a0*/  ISETP.NE.AND P0, PT, R11, UR10, PT ;  /* 0x0000000a0b007c0c */ /* 0x000fda000bf05270 */
[----:B------:R-:W-:Y:S05]  /*70b0*/  @P0 BRA `(.L_x_67) ;  /* 0xfffffff800680947 */ /* 0x000fea000383ffff */
.L_x_62:
[----:B------:R-:W-:-:S05]  /*70c0*/  VIADD R4, R4, 0x1 ;  /* 0x0000000104047836 */ /* 0x000fca0000000000 */
[----:B------:R-:W-:-:S13]  /*70d0*/  ISETP.GE.AND P0, PT, R4, R5, PT ;  /* 0x000000050400720c */ /* 0x000fda0003f06270 */
[----:B------:R-:W-:Y:S05]  /*70e0*/  @!P0 BRA `(.L_x_68) ;  /* 0xfffffff800548947 */ /* 0x000fea000383ffff */
[----:B------:R-:W-:Y:S01]  /*70f0*/  UMOV UR7, UR11 ;  /* 0x0000000b00077c82 */ /* 0x000fe20008000000 */
[----:B------:R-:W-:Y:S05]  /*7100*/  @P3 BRA `(.L_x_69) ;  /* 0xfffffff800203947 */ /* 0x000fea000383ffff */
[----:B------:R-:W5:Y:S02]  /*7110*/  LDCU UR6, c[0x0][0x380] ;  /* 0x00007000ff0677ac */ /* 0x000f640008000800 */
[----:B-----5:R-:W-:Y:S01]  /*7120*/  UIADD3 UR14, UPT, UPT, UR14, UR6, URZ ;  /* 0x000000060e0e7290 */ /* 0x020fe2000fffe0ff */
[----:B------:R-:W-:Y:S11]  /*7130*/  BRA.U UP0, `(.L_x_70) ;  /* 0xfffffff500e87547 */ /* 0x000ff6000b83ffff */
.L_x_49:
[----:B------:R-:W-:Y:S02]  /*7140*/  UIADD3 UR5, UPT, UPT, UR4, 0x1, URZ ;  /* 0x0000000104057890 */ /* 0x000fe4000fffe0ff */
[----:B------:R-:W-:-:S04]  /*7150*/  ISETP.NE.AND P0, PT, RZ, UR4, PT ;  /* 0x00000004ff007c0c */ /* 0x000fc8000bf05270 */
[----:B------:R-:W-:-:S13]  /*7160*/  ISETP.LE.OR P0, PT, R0, UR5, !P0 ;  /* 0x0000000500007c0c */ /* 0x000fda000c703670 */
[----:B------:R-:W-:Y:S05]  /*7170*/  @P0 BRA `(.L_x_71) ;  /* 0x0000001000f80947 */ /* 0x000fea0003800000 */
[----:B------:R-:W-:-:S05]  /*7180*/  UMOV UR6, UR4 ;  /* 0x0000000400067c82 */ /* 0x000fca0008000000 */
.L_x_83:
[----:B------:R-:W5:Y:S01]  /*7190*/  LDCU UR10, c[0x0][0x380] ;  /* 0x00007000ff0a77ac */ /* 0x000f620008000800 */
[----:B0-----:R-:W0:Y:S01]  /*71a0*/  LDCU UR11, c[0x0][0x390] ;  /* 0x00007200ff0b77ac */ /* 0x001e220008000800 */
[----:B------:R-:W-:-:S04]  /*71b0*/  UIADD3 UR6, UPT, UPT, UR6, 0x2, URZ ;  /* 0x0000000206067890 */ /* 0x000fc8000fffe0ff */
[----:B-----5:R-:W-:Y:S02]  /*71c0*/  UIMAD UR6, UR6, UR10, URZ ;  /* 0x0000000a060672a4 */ /* 0x020fe4000f8e02ff */
[----:B------:R-:W-:Y:S02]  /*71d0*/  UIMAD UR10, UR5, UR10, URZ ;  /* 0x0000000a050a72a4 */ /* 0x000fe4000f8e02ff */
[----:B0-----:R-:W-:-:S04]  /*71e0*/  UISETP.LT.AND UP0, UPT, UR6, UR11, UPT ;  /* 0x0000000b0600728c */ /* 0x001fc8000bf01270 */
[----:B------:R-:W-:-:S03]  /*71f0*/  USEL UR11, UR6, UR11, UP0 ;  /* 0x0000000b060b7287 */ /* 0x000fc60008000000 */
[----:B------:R-:W-:Y:S01]  /*7200*/  UMOV UR6, UR5 ;  /* 0x0000000500067c82 */ /* 0x000fe20008000000 */
[----:B------:R-:W-:Y:S08]  /*7210*/  @P1 BRA `(.L_x_72) ;  /* 0x0000001000c41947 */ /* 0x000ff00003800000 */
[----:B------:R-:W0:Y:S01]  /*7220*/  LDCU UR13, c[0x0][0x380] ;  /* 0x00007000ff0d77ac */ /* 0x000e220008000800 */
[----:B------:R-:W-:-:S05]  /*7230*/  UMOV UR5, URZ ;  /* 0x000000ff00057c82 */ /* 0x000fca0008000000 */
.L_x_82:
[----:B------:R-:W5:Y:S01]  /*7240*/  LDC R4, c[0x0][0x380] ;  /* 0x0000e000ff047b82 */ /* 0x000f620000000800 */
[----:B01----:R-:W0:Y:S01]  /*7250*/  LDCU UR12, c[0x0][0x390] ;  /* 0x00007200ff0c77ac */ /* 0x003e220008000800 */
[----:B---3--:R-:W-:Y:S01]  /*7260*/  IMAD.MOV.U32 R28, RZ, RZ, R2 ;  /* 0x000000ffff1c7224 */ /* 0x008fe200078e0002 */
[----:B0-----:R-:W-:Y:S01]  /*7270*/  UISETP.LT.AND UP0, UPT, UR13, UR12, UPT ;  /* 0x0000000c0d00728c */ /* 0x001fe2000bf01270 */
[----:B-----5:R-:W-:Y:S01]  /*7280*/  IMAD R11, R4, UR5, RZ ;  /* 0x00000005040b7c24 */ /* 0x020fe2000f8e02ff */
[----:B------:R-:W-:-:S03]  /*7290*/  UIADD3 UR5, UPT, UPT, UR5, 0x1, URZ ;  /* 0x0000000105057890 */ /* 0x000fc6000fffe0ff */
[C---:B--2---:R-:W-:Y:S01]  /*72a0*/  VIADD R9, R11.reuse, 0x2 ;  /* 0x000000020b097836 */ /* 0x044fe20000000000 */
[C---:B------:R-:W-:Y:S01]  /*72b0*/  VIADDMNMX R4, R11.reuse, R4, UR12, PT ;  /* 0x0000000c0b047e46 */ /* 0x040fe2000b800104 */
[----:B------:R-:W-:Y:S01]  /*72c0*/  USEL UR12, UR13, UR12, UP0 ;  /* 0x0000000c0d0c7287 */ /* 0x000fe20008000000 */
[C---:B------:R-:W-:Y:S01]  /*72d0*/  IADD3 R10, PT, PT, R11.reuse, 0x1, RZ ;  /* 0x000000010b0a7810 */ /* 0x040fe20007ffe0ff */
[C---:B------:R-:W-:Y:S01]  /*72e0*/  VIADD R8, R11.reuse, 0x3 ;  /* 0x000000030b087836 */ /* 0x040fe20000000000 */
[C---:B------:R-:W-:Y:S01]  /*72f0*/  ISETP.GE.AND P2, PT, R11.reuse, R4, PT ;  /* 0x000000040b00720c */ /* 0x040fe20003f46270 */
[----:B------:R-:W-:Y:S01]  /*7300*/  UISETP.NE.AND UP0, UPT, UR5, UR4, UPT ;  /* 0x000000040500728c */ /* 0x000fe2000bf05270 */
[----:B------:R-:W-:Y:S02]  /*7310*/  SHF.R.S32.HI R7, RZ, 0x1f, R11 ;  /* 0x0000001fff077819 */ /* 0x000fe4000001140b */
[----:B------:R-:W-:-:S04]  /*7320*/  IADD3 R6, PT, PT, -R11, UR12, RZ ;  /* 0x0000000c0b067c10 */ /* 0x000fc8000fffe1ff */
[----:B------:R-:W-:-:S07]  /*7330*/  LOP3.LUT R6, R6, 0x3, RZ, 0xc0, !PT ;  /* 0x0000000306067812 */ /* 0x000fce00078ec0ff */
.L_x_81:
[----:B------:R-:W-:-:S09]  /*7340*/  UISETP.GE.AND UP1, UPT, UR10, UR11, UPT ;  /* 0x0000000b0a00728c */ /* 0x000fd2000bf26270 */
[----:B0-----:R-:W-:Y:S05]  /*7350*/  BRA.U UP1, `(.L_x_73) ;  /* 0x00000011015c7547 */ /* 0x001fea000b800000 */
[----:B------:R-:W0:Y:S01]  /*7360*/  LDCU UR7, c[0x0][0x390] ;  /* 0x00007200ff0777ac */ /* 0x000e220008000800 */
[----:B------:R-:W1:Y:S08]  /*7370*/  LDC.64 R16, c[0x0][0x388] ;  /* 0x0000e200ff107b82 */ /* 0x000e700000000a00 */
[----:B------:R-:W2:Y:S01]  /*7380*/  LDC.64 R14, c[0x0][0x388] ;  /* 0x0000e200ff0e7b82 */ /* 0x000ea20000000a00 */
[----:B0-----:R-:W-:Y:S01]  /*7390*/  IMAD R4, R28, UR7, RZ ;  /* 0x000000071c047c24 */ /* 0x001fe2000f8e02ff */
[----:B------:R-:W-:-:S04]  /*73a0*/  UMOV UR7, UR10 ;  /* 0x0000000a00077c82 */ /* 0x000fc80008000000 */
[CC--:B------:R-:W-:Y:S02]  /*73b0*/  IADD3 R13, P0, PT, R11.reuse, R4.reuse, RZ ;  /* 0x000000040b0d7210 */ /* 0x0c0fe40007f1e0ff */
[----:B------:R-:W-:Y:S02]  /*73c0*/  IADD3 R3, PT, PT, R11, R4, RZ ;  /* 0x000000040b037210 */ /* 0x000fe40007ffe0ff */
[----:B-1----:R-:W-:Y:S02]  /*73d0*/  LEA R12, P3, R13, R16, 0x2 ;  /* 0x000000100d0c7211 */ /* 0x002fe400078610ff */
[----:B------:R-:W-:Y:S01]  /*73e0*/  LEA.HI.X.SX32 R16, R4, R7, 0x1, P0 ;  /* 0x0000000704107211 */ /* 0x000fe200000f0eff */
[----:B--2---:R-:W-:-:S03]  /*73f0*/  IMAD.WIDE R14, R3, 0x4, R14 ;  /* 0x00000004030e7825 */ /* 0x004fc600078e020e */
[----:B------:R-:W-:-:S07]  /*7400*/  LEA.HI.X R13, R13, R17, R16, 0x2, P3 ;  /* 0x000000110d0d7211 */ /* 0x000fce00018f1410 */
.L_x_80:
[----:B0-----:R-:W-:Y:S05]  /*7410*/  @P2 BRA `(.L_x_74) ;  /* 0x0000001000202947 */ /* 0x001fea0003800000 */
        /* <DEDUP_REMOVED lines=8> */
[----:B----4-:R-:W-:Y:S01]  /*74a0*/  IMAD R19, R30, UR7, R11 ;  /* 0x000000071e137c24 */ /* 0x010fe2000f8e020b */
        /* <DEDUP_REMOVED lines=27> */
.L_x_75:
[----:B0---4-:R-:W-:-:S05]  /*7660*/  VIADD R18, R11, -UR12 ;  /* 0x8000000c0b127c36 */ /* 0x011fca0008000000 */
[----:B------:R-:W-:-:S13]  /*7670*/  ISETP.GT.U32.AND P0, PT, R18, -0x4, PT ;  /* 0xfffffffc1200780c */ /* 0x000fda0003f04070 */
[----:B------:R-:W-:Y:S05]  /*7680*/  @P0 BRA `(.L_x_74) ;  /* 0x0000000c00840947 */ /* 0x000fea0003800000 */
[----:B------:R-:W-:-:S13]  /*7690*/  ISETP.GE.AND P0, PT, R3, UR12, PT ;  /* 0x0000000c03007c0c */ /* 0x000fda000bf06270 */
[----:B------:R-:W-:Y:S05]  /*76a0*/  @P0 BRA `(.L_x_76) ;  /* 0x0000000800f80947 */ /* 0x000fea0003800000 */
[----:B------:R-:W-:Y:S02]  /*76b0*/  IADD3 R18, PT, PT, -R3, UR12, RZ ;  /* 0x0000000c03127c10 */ /* 0x000fe4000fffe1ff */
[----:B------:R-:W-:Y:S02]  /*76c0*/  PLOP3.LUT P0, PT, PT, PT, PT, 0x80, 0x8 ;  /* 0x000000000008781c */ /* 0x000fe40003f0f070 */
[----:B------:R-:W-:-:S13]  /*76d0*/  ISETP.GT.AND P3, PT, R18, 0xc, PT ;  /* 0x0000000c1200780c */ /* 0x000fda0003f64270 */
[----:B------:R-:W-:Y:S05]  /*76e0*/  @!P3 BRA `(.L_x_77) ;  /* 0x0000000400e8b947 */ /* 0x000fea0003800000 */
[----:B------:R-:W0:Y:S01]  /*76f0*/  LDC R30, c[0x0][0x390] ;  /* 0x0000e400ff1e7b82 */ /* 0x000e220000000800 */
[----:B------:R-:W-:Y:S01]  /*7700*/  PLOP3.LUT P0, PT, PT, PT, PT, 0x8, 0x80 ;  /* 0x000000000080781c */ /* 0x000fe20003f0e170 */
[----:B------:R-:W-:-:S06]  /*7710*/  UIADD3 UR14, UPT, UPT, UR12, -0xc, URZ ;  /* 0xfffffff40c0e7890 */ /* 0x000fcc000fffe0ff */
[----:B------:R-:W1:Y:S06]  /*7720*/  LDC.64 R20, c[0x0][0x388] ;  /* 0x0000e200ff147b82 */ /* 0x000e6c0000000a00 */
.L_x_78:
[--C-:B------:R-:W-:Y:S01]  /*7730*/  IMAD.IADD R27, R4, 0x1, R3.reuse ;  /* 0x00000001041b7824 */ /* 0x100fe200078e0203 */
[----:B------:R-:W2:Y:S01]  /*7740*/  LDG.E R18, desc[UR8][R16.64] ;  /* 0x0000000810127981 */ /* 0x000ea2000c1e1900 */
[----:B0-----:R-:W-:Y:S02]  /*7750*/  IMAD R23, R30, UR7, R3 ;  /* 0x000000071e177c24 */ /* 0x001fe4000f8e0203 */
[----:B-1----:R-:W-:-:S04]  /*7760*/  IMAD.WIDE R26, R27, 0x4, R20 ;  /* 0x000000041b1a7825 */ /* 0x002fc800078e0214 */
        /* <DEDUP_REMOVED lines=21> */
[----:B---3--:R-:W-:Y:S01]  /*78c0*/  IADD3 R33, PT, PT, R19, R18, RZ ;  /* 0x0000001213217210 */ /* 0x008fe20007ffe0ff */
[----:B------:R-:W-:-:S03]  /*78d0*/  VIADD R19, R3, 0x4 ;  /* 0x0000000403137836 */ /* 0x000fc60000000000 */
        /* <DEDUP_REMOVED lines=25> */
[----:B------:R-:W0:Y:S04]  /*7a70*/  LDG.E R23, desc[UR8][R24.64+0xc] ;  /* 0x00000c0818177981 */ /* 0x000e28000c1e1900 */
[----:B------:R-:W0:Y:S02]  /*7a80*/  @!P3 LDG.E R26, desc[UR8][R16.64] ;  /* 0x00000008101ab981 */ /* 0x000e24000c1e1900 */
[----:B0-----:R-:W-:Y:S01]  /*7a90*/  IADD3 R31, PT, PT, R23, R26, RZ ;  /* 0x0000001a171f7210 */ /* 0x001fe20007ffe0ff */
[----:B------:R-:W-:-:S03]  /*7aa0*/  VIADD R23, R3, 0x8 ;  /* 0x0000000803177836 */ /* 0x000fc60000000000 */
[----:B--2---:R-:W-:Y:S01]  /*7ab0*/  ISETP.GE.AND P3, PT, R31, R22, PT ;  /* 0x000000161f00720c */ /* 0x004fe20003f66270 */
[--C-:B-1----:R-:W-:Y:S02]  /*7ac0*/  IMAD.IADD R27, R4, 0x1, R23.reuse ;  /* 0x00000001041b7824 */ /* 0x102fe400078e0217 */
[----:B------:R-:W-:Y:S02]  /*7ad0*/  IMAD R23, R30, UR7, R23 ;  /* 0x000000071e177c24 */ /* 0x000fe4000f8e0217 */
[----:B------:R-:W-:-:S04]  /*7ae0*/  IMAD.WIDE R26, R27, 0x4, R20 ;  /* 0x000000041b1a7825 */ /* 0x000fc800078e0214 */
[----:B------:R-:W-:-:S04]  /*7af0*/  IMAD.WIDE R22, R23, 0x4, R20 ;  /* 0x0000000417167825 */ /* 0x000fc800078e0214 */
[----:B------:R0:W-:Y:S04]  /*7b00*/  @!P3 STG.E desc[UR8][R18.64+0xc], R31 ;  /* 0x00000c1f1200b986 */ /* 0x0001e8000c101908 */
[----:B------:R-:W2:Y:S04]  /*7b10*/  LDG.E R24, desc[UR8][R16.64] ;  /* 0x0000000810187981 */ /* 0x000ea8000c1e1900 */
[----:B------:R-:W2:Y:S04]  /*7b20*/  LDG.E R25, desc[UR8][R26.64] ;  /* 0x000000081a197981 */ /* 0x000ea8000c1e1900 */
[----:B---3--:R-:W3:Y:S04]  /*7b30*/  LDG.E R29, desc[UR8][R22.64] ;  /* 0x00000008161d7981 */ /* 0x008ee8000c1e1900 */
[----:B0-----:R-:W4:Y:S01]  /*7b40*/  LDG.E R18, desc[UR8][R22.64+0x8] ;  /* 0x0000080816127981 */ /* 0x001f22000c1e1900 */
[----:B--2---:R-:W-:-:S04]  /*7b50*/  IADD3 R32, PT, PT, R24, R25, RZ ;  /* 0x0000001918207210 */ /* 0x004fc80007ffe0ff */
        /* <DEDUP_REMOVED lines=45> */
[----:B------:R-:W-:Y:S01]  /*7e30*/  VIADD R3, R3, 0x10 ;  /* 0x0000001003037836 */ /* 0x000fe20000000000 */
[----:B----4-:R-:W-:-:S04]  /*7e40*/  IADD3 R23, PT, PT, R23, R26, RZ ;  /* 0x0000001a17177210 */ /* 0x010fc80007ffe0ff */
[----:B--2---:R-:W-:-:S13]  /*7e50*/  ISETP.GE.AND P3, PT, R23, R22, PT ;  /* 0x000000161700720c */ /* 0x004fda0003f66270 */
[----:B------:R3:W-:Y:S01]  /*7e60*/  @!P3 STG.E desc[UR8][R24.64+0xc], R23 ;  /* 0x00000c171800b986 */ /* 0x0007e2000c101908 */
[----:B------:R-:W-:-:S13]  /*7e70*/  ISETP.GE.AND P3, PT, R3, UR14, PT ;  /* 0x0000000e03007c0c */ /* 0x000fda000bf66270 */
[----:B---3--:R-:W-:Y:S05]  /*7e80*/  @!P3 BRA `(.L_x_78) ;  /* 0xfffffff80028b947 */ /* 0x008fea000383ffff */
.L_x_77:
[----:B------:R-:W-:-:S04]  /*7e90*/  IADD3 R18, PT, PT, -R3, UR12, RZ ;  /* 0x0000000c03127c10 */ /* 0x000fc8000fffe1ff */
        /* <DEDUP_REMOVED lines=28> */
[----:B0-----:R-:W-:Y:S01]  /*8060*/  IMAD R27, R30, UR7, R3 ;  /* 0x000000071e1b7c24 */ /* 0x001fe2000f8e0203 */
[----:B---3--:R-:W-:-:S04]  /*8070*/  IADD3 R33, PT, PT, R25, R24, RZ ;  /* 0x0000001819217210 */ /* 0x008fc80007ffe0ff */
[----:B--2---:R-:W-:Y:S01]  /*8080*/  ISETP.GE.AND P0, PT, R33, R26, PT ;  /* 0x0000001a2100720c */ /* 0x004fe20003f06270 */
[----:B------:R-:W-:-:S04]  /*8090*/  IMAD.IADD R25, R4, 0x1, R3 ;  /* 0x0000000104197824 */ /* 0x000fc800078e0203 */
        /* <DEDUP_REMOVED lines=29> */
.L_x_79:
[----:B------:R-:W-:-:S13]  /*8270*/  ISETP.NE.OR P0, PT, R3, UR12, P0 ;  /* 0x0000000c03007c0c */ /* 0x000fda0008705670 */
[----:B------:R-:W-:Y:S05]  /*8280*/  @!P0 BRA `(.L_x_74) ;  /* 0x0000000000848947 */ /* 0x000fea0003800000 */
.L_x_76:
[----:B0-----:R-:W0:Y:S01]  /*8290*/  LDC R18, c[0x0][0x390] ;  /* 0x0000e400ff127b82 */ /* 0x001e220000000800 */
[--C-:B------:R-:W-:Y:S01]  /*82a0*/  IMAD.IADD R19, R4, 0x1, R3.reuse ;  /* 0x0000000104137824 */ /* 0x100fe200078e0203 */
[----:B------:R-:W2:Y:S06]  /*82b0*/  LDG.E R25, desc[UR8][R16.64] ;  /* 0x0000000810197981 */ /* 0x000eac000c1e1900 */
[----:B------:R-:W1:Y:S01]  /*82c0*/  LDC.64 R20, c[0x0][0x388] ;  /* 0x0000e200ff147b82 */ /* 0x000e620000000a00 */
        /* <DEDUP_REMOVED lines=27> */
[----:B------:R-:W-:-:S13]  /*8480*/  ISETP.NE.AND P0, PT, R3, UR12, PT ;  /* 0x0000000c03007c0c */ /* 0x000fda000bf05270 */
[----:B-1----:R-:W-:Y:S05]  /*8490*/  @P0 BRA `(.L_x_76) ;  /* 0xfffffffc007c0947 */ /* 0x002fea000383ffff */
.L_x_74:
[----:B------:R-:W-:-:S04]  /*84a0*/  UIADD3 UR7, UPT, UPT, UR7, 0x1, URZ ;  /* 0x0000000107077890 */ /* 0x000fc8000fffe0ff */
[----:B------:R-:W-:-:S09]  /*84b0*/  UISETP.GE.AND UP1, UPT, UR7, UR11, UPT ;  /* 0x0000000b0700728c */ /* 0x000fd2000bf26270 */
[----:B------:R-:W-:Y:S05]  /*84c0*/  BRA.U !UP1, `(.L_x_80) ;  /* 0xffffffed09d07547 */ /* 0x000fea000b83ffff */
.L_x_73:
[----:B------:R-:W-:-:S05]  /*84d0*/  VIADD R28, R28, 0x1 ;  /* 0x000000011c1c7836 */ /* 0x000fca0000000000 */
[----:B------:R-:W-:-:S13]  /*84e0*/  ISETP.GE.AND P0, PT, R28, R5, PT ;  /* 0x000000051c00720c */ /* 0x000fda0003f06270 */
[----:B------:R-:W-:Y:S05]  /*84f0*/  @!P0 BRA `(.L_x_81) ;  /* 0xffffffec00908947 */ /* 0x000fea000383ffff */
[----:B------:R-:W1:Y:S02]  /*8500*/  LDCU UR7, c[0x0][0x380] ;  /* 0x00007000ff0777ac */ /* 0x000e640008000800 */
[----:B-1----:R-:W-:Y:S01]  /*8510*/  UIADD3 UR13, UPT, UPT, UR13, UR7, URZ ;  /* 0x000000070d0d7290 */ /* 0x002fe2000fffe0ff */
[----:B------:R-:W-:Y:S11]  /*8520*/  BRA.U UP0, `(.L_x_82) ;  /* 0xffffffed00447547 */ /* 0x000ff6000b83ffff */
.L_x_72:
[----:B------:R-:W-:-:S06]  /*8530*/  UIADD3 UR5, UPT, UPT, UR6, 0x1, URZ ;  /* 0x0000000106057890 */ /* 0x000fcc000fffe0ff */
[----:B------:R-:W-:-:S13]  /*8540*/  ISETP.NE.AND P0, PT, R0, UR5, PT ;  /* 0x0000000500007c0c */ /* 0x000fda000bf05270 */
[----:B------:R-:W-:Y:S05]  /*8550*/  @P0 BRA `(.L_x_83) ;  /* 0xffffffec000c0947 */ /* 0x000fea000383ffff */
.L_x_71:
[----:B------:R-:W-:-:S06]  /*8560*/  UIADD3 UR14, UPT, UPT, UR4, 0x1, URZ ;  /* 0x00000001040e7890 */ /* 0x000fcc000fffe0ff */
[----:B------:R-:W-:-:S13]  /*8570*/  ISETP.LE.AND P0, PT, R0, UR14, PT ;  /* 0x0000000e00007c0c */ /* 0x000fda000bf03270 */
[----:B------:R-:W-:Y:S05]  /*8580*/  @P0 BRA `(.L_x_84) ;  /* 0x0000000800280947 */ /* 0x000fea0003800000 */
[----:B------:R-:W-:Y:S01]  /*8590*/  UMOV UR5, UR14 ;  /* 0x0000000e00057c82 */ /* 0x000fe20008000000 */
[----:B------:R-:W-:-:S05]  /*85a0*/  UMOV UR6, UR4 ;  /* 0x0000000400067c82 */ /* 0x000fca0008000000 */
.L_x_94:
        /* <DEDUP_REMOVED lines=9> */
[----:B------:R-:W-:Y:S01]  /*8640*/  UMOV UR5, UR14 ;  /* 0x0000000e00057c82 */ /* 0x000fe20008000000 */
[----:B------:R-:W-:-:S05]  /*8650*/  UMOV UR7, UR4 ;  /* 0x0000000400077c82 */ /* 0x000fca0008000000 */
.L_x_93:
[----:B0-----:R-:W0:Y:S01]  /*8660*/  LDCU UR13, c[0x0][0x380] ;  /* 0x00007000ff0d77ac */ /* 0x001e220008000800 */
[----:B------:R-:W-:Y:S01]  /*8670*/  MOV R4, R2 ;  /* 0x0000000200047202 */ /* 0x000fe20000000f00 */
        /* <DEDUP_REMOVED lines=9> */
.L_x_92:
[----:B------:R-:W-:-:S09]  /*8710*/  UISETP.GE.AND UP0, UPT, UR10, UR11, UPT ;  /* 0x0000000b0a00728c */ /* 0x000fd2000bf06270 */
[----:B01----:R-:W-:Y:S05]  /*8720*/  BRA.U UP0, `(.L_x_86) ;  /* 0x0000000500a07547 */ /* 0x003fea000b800000 */
[----:B------:R-:W-:-:S05]  /*8730*/  UMOV UR7, UR10 ;  /* 0x0000000a00077c82 */ /* 0x000fca0008000000 */
.L_x_91:
[----:B------:R-:W-:-:S09]  /*8740*/  UISETP.GE.AND UP0, UPT, UR16, UR13, UPT ;  /* 0x0000000d1000728c */ /* 0x000fd2000bf06270 */
[----:B01----:R-:W-:Y:S05]  /*8750*/  BRA.U UP0, `(.L_x_87) ;  /* 0x0000000500887547 */ /* 0x003fea000b800000 */
[----:B------:R-:W0:Y:S01]  /*8760*/  LDCU UR17, c[0x0][0x390] ;  /* 0x00007200ff1177ac */ /* 0x000e220008000800 */
[----:B--2---:R-:W1:Y:S01]  /*8770*/  LDC.64 R8, c[0x0][0x388] ;  /* 0x0000e200ff087b82 */ /* 0x004e620000000a00 */
[----:B------:R-:W-:Y:S01]  /*8780*/  PLOP3.LUT P0, PT, PT, PT, PT, 0x80, 0x8 ;  /* 0x000000000008781c */ /* 0x000fe20003f0f070 */
[----:B------:R-:W-:Y:S01]  /*8790*/  IMAD.U32 R10, RZ, RZ, UR16 ;  /* 0x00000010ff0a7e24 */ /* 0x000fe2000f8e00ff */
[----:B------:R-:W-:-:S04]  /*87a0*/  UIADD3 UR15, UPT, UPT, -UR16, UR13, URZ ;  /* 0x0000000d100f7290 */ /* 0x000fc8000fffe1ff */
[----:B------:R-:W-:Y:S01]  /*87b0*/  UISETP.GT.AND UP0, UPT, UR15, 0x3, UPT ;  /* 0x000000030f00788c */ /* 0x000fe2000bf04270 */
[----:B0-----:R-:W-:-:S04]  /*87c0*/  IMAD.U32 R3, RZ, RZ, UR17 ;  /* 0x00000011ff037e24 */ /* 0x001fc8000f8e00ff */
[----:B------:R-:W-:-:S04]  /*87d0*/  IMAD R7, R3, UR7, R4 ;  /* 0x0000000703077c24 */ /* 0x000fc8000f8e0204 */
[----:B-1----:R-:W-:Y:S01]  /*87e0*/  IMAD.WIDE R6, R7, 0x4, R8 ;  /* 0x0000000407067825 */ /* 0x002fe200078e0208 */
[----:B------:R-:W-:Y:S06]  /*87f0*/  BRA.U !UP0, `(.L_x_88) ;  /* 0x0000000108c87547 */ /* 0x000fec000b800000 */
[----:B------:R-:W0:Y:S01]  /*8800*/  LDC R3, c[0x0][0x390] ;  /* 0x0000e400ff037b82 */ /* 0x000e220000000800 */
[----:B------:R-:W-:Y:S01]  /*8810*/  PLOP3.LUT P0, PT, PT, PT, PT, 0x8, 0x80 ;  /* 0x000000000080781c */ /* 0x000fe20003f0e170 */
[----:B------:R-:W-:-:S06]  /*8820*/  UIADD3 UR15, UPT, UPT, UR13, -0x3, URZ ;  /* 0xfffffffd0d0f7890 */ /* 0x000fcc000fffe0ff */
[----:B------:R-:W1:Y:S06]  /*8830*/  LDC.64 R8, c[0x0][0x388] ;  /* 0x0000e200ff087b82 */ /* 0x000e6c0000000a00 */
.L_x_89:
[--C-:B0--3--:R-:W-:Y:S01]  /*8840*/  IMAD R17, R4, R3, R10.reuse ;  /* 0x0000000304117224 */ /* 0x109fe200078e020a */
[----:B------:R-:W2:Y:S01]  /*8850*/  LDG.E R11, desc[UR8][R6.64] ;  /* 0x00000008060b7981 */ /* 0x000ea2000c1e1900 */
[----:B------:R-:W-:Y:S02]  /*8860*/  IMAD R13, R3, UR7, R10 ;  /* 0x00000007030d7c24 */ /* 0x000fe4000f8e020a */
[----:B-1----:R-:W-:-:S04]  /*8870*/  IMAD.WIDE R16, R17, 0x4, R8 ;  /* 0x0000000411107825 */ /* 0x002fc800078e0208 */
[----:B------:R-:W-:Y:S02]  /*8880*/  IMAD.WIDE R12, R13, 0x4, R8 ;  /* 0x000000040d0c7825 */ /* 0x000fe400078e0208 */
[----:B------:R-:W2:Y:S04]  /*8890*/  LDG.E R16, desc[UR8][R16.64] ;  /* 0x0000000810107981 */ /* 0x000ea8000c1e1900 */
[----:B------:R-:W3:Y:S01]  /*88a0*/  LDG.E R14, desc[UR8][R12.64] ;  /* 0x000000080c0e7981 */ /* 0x000ee2000c1e1900 */
[----:B----4-:R-:W-:-:S04]  /*88b0*/  VIADD R18, R10, 0x1 ;  /* 0x000000010a127836 */ /* 0x010fc80000000000 */
[--C-:B------:R-:W-:Y:S02]  /*88c0*/  IMAD R19, R4, R3, R18.reuse ;  /* 0x0000000304137224 */ /* 0x100fe400078e0212 */
[----:B------:R-:W-:Y:S02]  /*88d0*/  IMAD R15, R3, UR7, R18 ;  /* 0x00000007030f7c24 */ /* 0x000fe4000f8e0212 */
[----:B------:R-:W-:Y:S01]  /*88e0*/  IMAD.WIDE R18, R19, 0x4, R8 ;  /* 0x0000000413127825 */ /* 0x000fe200078e0208 */
[----:B--2---:R-:W-:-:S04]  /*88f0*/  IADD3 R23, PT, PT, R11, R16, RZ ;  /* 0x000000100b177210 */ /* 0x004fc80007ffe0ff */
[----:B---3--:R-:W-:Y:S01]  /*8900*/  ISETP.GE.AND P3, PT, R23, R14, PT ;  /* 0x0000000e1700720c */ /* 0x008fe20003f66270 */
[----:B------:R-:W-:-:S12]  /*8910*/  IMAD.WIDE R14, R15, 0x4, R8 ;  /* 0x000000040f0e7825 */ /* 0x000fd800078e0208 */
[----:B------:R0:W-:Y:S04]  /*8920*/  @!P3 STG.E desc[UR8][R12.64], R23 ;  /* 0x000000170c00b986 */ /* 0x0001e8000c101908 */
[----:B------:R-:W2:Y:S04]  /*8930*/  LDG.E R18, desc[UR8][R18.64] ;  /* 0x0000000812127981 */ /* 0x000ea8000c1e1900 */
[----:B------:R-:W2:Y:S04]  /*8940*/  LDG.E R11, desc[UR8][R6.64] ;  /* 0x00000008060b7981 */ /* 0x000ea8000c1e1900 */
[----:B------:R-:W3:Y:S01]  /*8950*/  LDG.E R16, desc[UR8][R14.64] ;  /* 0x000000080e107981 */ /* 0x000ee2000c1e1900 */
[----:B------:R-:W-:-:S05]  /*8960*/  IADD3 R20, PT, PT, R10, 0x2, RZ ;  /* 0x000000020a147810 */ /* 0x000fca0007ffe0ff */
[--C-:B------:R-:W-:Y:S02]  /*8970*/  IMAD R21, R4, R3, R20.reuse ;  /* 0x0000000304157224 */ /* 0x100fe400078e0214 */
[----:B------:R-:W-:Y:S02]  /*8980*/  IMAD R17, R3, UR7, R20 ;  /* 0x0000000703117c24 */ /* 0x000fe4000f8e0214 */
[----:B------:R-:W-:-:S04]  /*8990*/  IMAD.WIDE R20, R21, 0x4, R8 ;  /* 0x0000000415147825 */ /* 0x000fc800078e0208 */
[----:B--2---:R-:W-:-:S05]  /*89a0*/  IMAD.IADD R25, R11, 0x1, R18 ;  /* 0x000000010b197824 */ /* 0x004fca00078e0212 */
[----:B---3--:R-:W-:Y:S01]  /*89b0*/  ISETP.GE.AND P3, PT, R25, R16, PT ;  /* 0x000000101900720c */ /* 0x008fe20003f66270 */
[----:B------:R-:W-:-:S12]  /*89c0*/  IMAD.WIDE R16, R17, 0x4, R8 ;  /* 0x0000000411107825 */ /* 0x000fd800078e0208 */
[----:B------:R1:W-:Y:S04]  /*89d0*/  @!P3 STG.E desc[UR8][R14.64], R25 ;  /* 0x000000190e00b986 */ /* 0x0003e8000c101908 */
[----:B------:R-:W2:Y:S04]  /*89e0*/  LDG.E R20, desc[UR8][R20.64] ;  /* 0x0000000814147981 */ /* 0x000ea8000c1e1900 */
[----:B------:R-:W2:Y:S04]  /*89f0*/  LDG.E R11, desc[UR8][R6.64] ;  /* 0x00000008060b7981 */ /* 0x000ea8000c1e1900 */
[----:B0-----:R-:W3:Y:S01]  /*8a00*/  LDG.E R12, desc[UR8][R16.64] ;  /* 0x00000008100c7981 */ /* 0x001ee2000c1e1900 */
[----:B------:R-:W-:-:S04]  /*8a10*/  VIADD R18, R10, 0x3 ;  /* 0x000000030a127836 */ /* 0x000fc80000000000 */
[--C-:B------:R-:W-:Y:S02]  /*8a20*/  IMAD R13, R4, R3, R18.reuse ;  /* 0x00000003040d7224 */ /* 0x100fe400078e0212 */
[----:B------:R-:W-:-:S04]  /*8a30*/  IMAD R19, R3, UR7, R18 ;  /* 0x0000000703137c24 */ /* 0x000fc8000f8e0212 */
[----:B------:R-:W-:-:S04]  /*8a40*/  IMAD.WIDE R18, R19, 0x4, R8 ;  /* 0x0000000413127825 */ /* 0x000fc800078e0208 */
[----:B--2---:R-:W-:-:S05]  /*8a50*/  IMAD.IADD R23, R11, 0x1, R20 ;  /* 0x000000010b177824 */ /* 0x004fca00078e0214 */
[----:B---3--:R-:W-:Y:S01]  /*8a60*/  ISETP.GE.AND P3, PT, R23, R12, PT ;  /* 0x0000000c1700720c */ /* 0x008fe20003f66270 */
[----:B------:R-:W-:-:S12]  /*8a70*/  IMAD.WIDE R12, R13, 0x4, R8 ;  /* 0x000000040d0c7825 */ /* 0x000fd800078e0208 */
[----:B------:R2:W-:Y:S04]  /*8a80*/  @!P3 STG.E desc[UR8][R16.64], R23 ;  /* 0x000000171000b986 */ /* 0x0005e8000c101908 */
[----:B------:R-:W3:Y:S04]  /*8a90*/  LDG.E R12, desc[UR8][R12.64] ;  /* 0x000000080c0c7981 */ /* 0x000ee8000c1e1900 */
[----:B------:R-:W3:Y:S04]  /*8aa0*/  LDG.E R11, desc[UR8][R6.64] ;  /* 0x00000008060b7981 */ /* 0x000ee8000c1e1900 */
[----:B-1----:R-:W4:Y:S01]  /*8ab0*/  LDG.E R14, desc[UR8][R18.64] ;  /* 0x00000008120e7981 */ /* 0x002f22000c1e1900 */
[----:B------:R-:W-:Y:S01]  /*8ac0*/  VIADD R10, R10, 0x4 ;  /* 0x000000040a0a7836 */ /* 0x000fe20000000000 */
[----:B---3--:R-:W-:-:S04]  /*8ad0*/  IADD3 R11, PT, PT, R11, R12, RZ ;  /* 0x0000000c0b0b7210 */ /* 0x008fc80007ffe0ff */
[----:B----4-:R-:W-:-:S13]  /*8ae0*/  ISETP.GE.AND P3, PT, R11, R14, PT ;  /* 0x0000000e0b00720c */ /* 0x010fda0003f66270 */
[----:B------:R2:W-:Y:S01]  /*8af0*/  @!P3 STG.E desc[UR8][R18.64], R11 ;  /* 0x0000000b1200b986 */ /* 0x0005e2000c101908 */
[----:B------:R-:W-:-:S13]  /*8b00*/  ISETP.GE.AND P3, PT, R10, UR15, PT ;  /* 0x0000000f0a007c0c */ /* 0x000fda000bf66270 */
[----:B--2---:R-:W-:Y:S05]  /*8b10*/  @!P3 BRA `(.L_x_89) ;  /* 0xfffffffc0048b947 */ /* 0x004fea000383ffff */
.L_x_88:
[----:B------:R-:W-:-:S04]  /*8b20*/  IADD3 R11, PT, PT, -R10, UR13, RZ ;  /* 0x0000000d0a0b7c10 */ /* 0x000fc8000fffe1ff */
[----:B------:R-:W-:-:S13]  /*8b30*/  ISETP.GT.AND P3, PT, R11, 0x1, PT ;  /* 0x000000010b00780c */ /* 0x000fda0003f64270 */
[----:B------:R-:W-:Y:S05]  /*8b40*/  @!P3 BRA `(.L_x_90) ;  /* 0x00000000005cb947 */ /* 0x000fea0003800000 */
[--C-:B------:R-:W-:Y:S01]  /*8b50*/  IMAD R15, R4, R3, R10.reuse ;  /* 0x00000003040f7224 */ /* 0x100fe200078e020a */
[----:B------:R-:W2:Y:S01]  /*8b60*/  LDG.E R11, desc[UR8][R6.64] ;  /* 0x00000008060b7981 */ /* 0x000ea2000c1e1900 */
[----:B---3--:R-:W-:Y:S02]  /*8b70*/  IMAD R13, R3, UR7, R10 ;  /* 0x00000007030d7c24 */ /* 0x008fe4000f8e020a */
[----:B------:R-:W-:-:S04]  /*8b80*/  IMAD.WIDE R14, R15, 0x4, R8 ;  /* 0x000000040f0e7825 */ /* 0x000fc800078e0208 */
[----:B------:R-:W-:Y:S02]  /*8b90*/  IMAD.WIDE R12, R13, 0x4, R8 ;  /* 0x000000040d0c7825 */ /* 0x000fe400078e0208 */
[----:B------:R-:W2:Y:S04]  /*8ba0*/  LDG.E R14, desc[UR8][R14.64] ;  /* 0x000000080e0e7981 */ /* 0x000ea8000c1e1900 */
[----:B------:R-:W3:Y:S01]  /*8bb0*/  LDG.E R16, desc[UR8][R12.64] ;  /* 0x000000080c107981 */ /* 0x000ee2000c1e1900 */
[----:B------:R-:W-:-:S05]  /*8bc0*/  IADD3 R20, PT, PT, R10, 0x1, RZ ;  /* 0x000000010a147810 */ /* 0x000fca0007ffe0ff */
[--C-:B------:R-:W-:Y:S02]  /*8bd0*/  IMAD R17, R4, R3, R20.reuse ;  /* 0x0000000304117224 */ /* 0x100fe400078e0214 */
[----:B----4-:R-:W-:-:S04]  /*8be0*/  IMAD R19, R3, UR7, R20 ;  /* 0x0000000703137c24 */ /* 0x010fc8000f8e0214 */
[----:B------:R-:W-:-:S04]  /*8bf0*/  IMAD.WIDE R18, R19, 0x4, R8 ;  /* 0x0000000413127825 */ /* 0x000fc800078e0208 */
[----:B--2---:R-:W-:-:S05]  /*8c00*/  IMAD.IADD R21, R11, 0x1, R14 ;  /* 0x000000010b157824 */ /* 0x004fca00078e020e */
[----:B---3--:R-:W-:Y:S01]  /*8c10*/  ISETP.GE.AND P0, PT, R21, R16, PT ;  /* 0x000000101500720c */ /* 0x008fe20003f06270 */
[----:B------:R-:W-:-:S12]  /*8c20*/  IMAD.WIDE R16, R17, 0x4, R8 ;  /* 0x0000000411107825 */ /* 0x000fd800078e0208 */
        /* <DEDUP_REMOVED lines=9> */
.L_x_90:
[----:B------:R-:W-:-:S13]  /*8cc0*/  ISETP.LT.OR P0, PT, R10, UR13, P0 ;  /* 0x0000000d0a007c0c */ /* 0x000fda0008701670 */
[----:B------:R-:W-:Y:S05]  /*8cd0*/  @!P0 BRA `(.L_x_87) ;  /* 0x0000000000288947 */ /* 0x000fea0003800000 */
[--C-:B------:R-:W-:Y:S01]  /*8ce0*/  IMAD R11, R4, R3, R10.reuse ;  /* 0x00000003040b7224 */ /* 0x100fe200078e020a */
[----:B------:R-:W0:Y:S01]  /*8cf0*/  LDG.E R6, desc[UR8][R6.64] ;  /* 0x0000000806067981 */ /* 0x000e22000c1e1900 */
[----:B------:R-:W-:Y:S02]  /*8d00*/  IMAD R3, R3, UR7, R10 ;  /* 0x0000000703037c24 */ /* 0x000fe4000f8e020a */
[----:B------:R-:W-:-:S04]  /*8d10*/  IMAD.WIDE R10, R11, 0x4, R8 ;  /* 0x000000040b0a7825 */ /* 0x000fc800078e0208 */
[----:B------:R-:W-:Y:S02]  /*8d20*/  IMAD.WIDE R8, R3, 0x4, R8 ;  /* 0x0000000403087825 */ /* 0x000fe400078e0208 */
[----:B------:R-:W0:Y:S04]  /*8d30*/  LDG.E R11, desc[UR8][R10.64] ;  /* 0x000000080a0b7981 */ /* 0x000e28000c1e1900 */
[----:B------:R-:W2:Y:S01]  /*8d40*/  LDG.E R3, desc[UR8][R8.64] ;  /* 0x0000000808037981 */ /* 0x000ea2000c1e1900 */
[----:B0--3--:R-:W-:-:S04]  /*8d50*/  IADD3 R12, PT, PT, R6, R11, RZ ;  /* 0x0000000b060c7210 */ /* 0x009fc80007ffe0ff */
[----:B--2---:R-:W-:-:S13]  /*8d60*/  ISETP.GE.AND P0, PT, R12, R3, PT ;  /* 0x000000030c00720c */ /* 0x004fda0003f06270 */
[----:B------:R1:W-:Y:S02]  /*8d70*/  @!P0 STG.E desc[UR8][R8.64], R12 ;  /* 0x0000000c08008986 */ /* 0x0003e4000c101908 */
.L_x_87:
[----:B------:R-:W-:-:S04]  /*8d80*/  UIADD3 UR7, UPT, UPT, UR7, 0x1, URZ ;  /* 0x0000000107077890 */ /* 0x000fc8000fffe0ff */
[----:B------:R-:W-:-:S09]  /*8d90*/  UISETP.GE.AND UP0, UPT, UR7, UR11, UPT ;  /* 0x0000000b0700728c */ /* 0x000fd2000bf06270 */
[----:B------:R-:W-:Y:S05]  /*8da0*/  BRA.U !UP0, `(.L_x_91) ;  /* 0xfffffff908647547 */ /* 0x000fea000b83ffff */
.L_x_86:
[----:B------:R-:W-:-:S05]  /*8db0*/  VIADD R4, R4, 0x1 ;  /* 0x0000000104047836 */ /* 0x000fca0000000000 */
[----:B------:R-:W-:-:S13]  /*8dc0*/  ISETP.GE.AND P0, PT, R4, R5, PT ;  /* 0x000000050400720c */ /* 0x000fda0003f06270 */
[----:B------:R-:W-:Y:S05]  /*8dd0*/  @!P0 BRA `(.L_x_92) ;  /* 0xfffffff8004c8947 */ /* 0x000fea000383ffff */
[----:B------:R-:W-:Y:S01]  /*8de0*/  UMOV UR7, UR12 ;  /* 0x0000000c00077c82 */ /* 0x000fe20008000000 */
[----:B------:R-:W-:Y:S05]  /*8df0*/  @P2 BRA `(.L_x_93) ;  /* 0xfffffff800182947 */ /* 0x000fea000383ffff */
.L_x_85:
[----:B------:R-:W-:-:S06]  /*8e00*/  UIADD3 UR5, UPT, UPT, UR6, 0x1, URZ ;  /* 0x0000000106057890 */ /* 0x000fcc000fffe0ff */
[----:B------:R-:W-:-:S13]  /*8e10*/  ISETP.NE.AND P0, PT, R0, UR5, PT ;  /* 0x0000000500007c0c */ /* 0x000fda000bf05270 */
[----:B------:R-:W-:Y:S05]  /*8e20*/  @P0 BRA `(.L_x_94) ;  /* 0xfffffff400e00947 */ /* 0x000fea000383ffff */
.L_x_84:
[----:B------:R-:W-:Y:S01]  /*8e30*/  ISETP.NE.AND P0, PT, R0, UR14, PT ;  /* 0x0000000e00007c0c */ /* 0x000fe2000bf05270 */
[----:B------:R-:W-:-:S12]  /*8e40*/  UMOV UR4, UR14 ;  /* 0x0000000e00047c82 */ /* 0x000fd80008000000 */
[----:B------:R-:W-:Y:S05]  /*8e50*/  @P0 BRA `(.L_x_95) ;  /* 0xffffff7000e80947 */ /* 0x000fea000383ffff */
[----:B01----:R-:W-:Y:S05]  /*8e60*/  EXIT ;  /* 0x000000000000794d */ /* 0x003fea0003800000 */
.L_x_96:
[----:B------:R-:W-:-:S00]  /*8e70*/  BRA `(.L_x_96) ;  /* 0xfffffffc00fc7947 */ /* 0x000fc0000383ffff */
[----:B------:R-:W-:-:S00]  /*8e80*/  NOP ;  /* 0x0000000000007918 */ /* 0x000fc00000000000 */
[----:B------:R-:W-:-:S00]  /*8e90*/  NOP ;  /* 0x0000000000007918 */ /* 0x000fc00000000000 */
[----:B------:R-:W-:-:S00]  /*8ea0*/  NOP ;  /* 0x0000000000007918 */ /* 0x000fc00000000000 */
[----:B------:R-:W-:-:S00]  /*8eb0*/  NOP ;  /* 0x0000000000007918 */ /* 0x000fc00000000000 */
[----:B------:R-:W-:-:S00]  /*8ec0*/  NOP ;  /* 0x0000000000007918 */ /* 0x000fc00000000000 */
[----:B------:R-:W-:-:S00]  /*8ed0*/  NOP ;  /* 0x0000000000007918 */ /* 0x000fc00000000000 */
[----:B------:R-:W-:-:S00]  /*8ee0*/  NOP ;  /* 0x0000000000007918 */ /* 0x000fc00000000000 */
[----:B------:R-:W-:-:S00]  /*8ef0*/  NOP ;  /* 0x0000000000007918 */ /* 0x000fc00000000000 */
.L_x_97:


//--------------------- .nv.shared.reserved.0     --------------------------
	.section	.nv.shared.reserved.0,"aw",@nobits
	.weak		__nv_reservedSMEM_offset_0_alias
	.size		__nv_reservedSMEM_offset_0_alias, 0, 64
	.other		__nv_reservedSMEM_offset_0_alias,@"STO_CUDA_RESERVED_SHARED STV_DEFAULT"
__nv_reservedSMEM_offset_0_alias:
	.zero		0
	.zero		64


//--------------------- .nv.constant0._Z8block_FWiPii --------------------------
	.section	.nv.constant0._Z8block_FWiPii,"a",@progbits
	.sectionflags	@""
	.align	4
.nv.constant0._Z8block_FWiPii:
	.zero		916


//--------------------- SYMBOLS --------------------------

	.type		.nv.reservedSmem.offset0,@object
	.size		.nv.reservedSmem.offset0,0x4
